//
// Generated by NVIDIA NVVM Compiler
//
// Compiler Build ID: CL-36424714
// Cuda compilation tools, release 13.0, V13.0.88
// Based on NVVM 20.0.0
//

.version 9.0
.target sm_100
.address_size 64

	// .globl	_Z25initRandomNumberGeneratorP17curandStateXORWOW
.global .align 4 .b8 precalc_xorwow_matrix[102400];
.global .align 4 .b8 precalc_xorwow_offset_matrix[102400];
.global .align 4 .b8 mrg32k3aM1[2304];
.global .align 4 .b8 mrg32k3aM2[2304];
.global .align 4 .b8 mrg32k3aM1SubSeq[2016];
.global .align 4 .b8 mrg32k3aM2SubSeq[2016];
.global .align 4 .b8 mrg32k3aM1Seq[2304];
.global .align 4 .b8 mrg32k3aM2Seq[2304];
.const .align 8 .b8 __cr_lgamma_table[72];
.global .attribute(.managed) .align 4 .u32 m_hits;
.global .align 1 .b8 _ZN33_INTERNAL_0975cdea_4_k_cu_howMany4cuda3std3__45__cpo5beginE[1];
.global .align 1 .b8 _ZN33_INTERNAL_0975cdea_4_k_cu_howMany4cuda3std3__45__cpo3endE[1];
.global .align 1 .b8 _ZN33_INTERNAL_0975cdea_4_k_cu_howMany4cuda3std3__45__cpo6cbeginE[1];
.global .align 1 .b8 _ZN33_INTERNAL_0975cdea_4_k_cu_howMany4cuda3std3__45__cpo4cendE[1];
.global .align 1 .b8 _ZN33_INTERNAL_0975cdea_4_k_cu_howMany4cuda3std3__45__cpo6rbeginE[1];
.global .align 1 .b8 _ZN33_INTERNAL_0975cdea_4_k_cu_howMany4cuda3std3__45__cpo4rendE[1];
.global .align 1 .b8 _ZN33_INTERNAL_0975cdea_4_k_cu_howMany4cuda3std3__45__cpo7crbeginE[1];
.global .align 1 .b8 _ZN33_INTERNAL_0975cdea_4_k_cu_howMany4cuda3std3__45__cpo5crendE[1];
.global .align 1 .b8 _ZN33_INTERNAL_0975cdea_4_k_cu_howMany4cuda3std3__435_GLOBAL__N__0975cdea_4_k_cu_howMany6ignoreE[1];
.global .align 1 .b8 _ZN33_INTERNAL_0975cdea_4_k_cu_howMany4cuda3std3__419piecewise_constructE[1];
.global .align 1 .b8 _ZN33_INTERNAL_0975cdea_4_k_cu_howMany4cuda3std3__48in_placeE[1];
.global .align 1 .b8 _ZN33_INTERNAL_0975cdea_4_k_cu_howMany4cuda3std3__420unreachable_sentinelE[1];
.global .align 1 .b8 _ZN33_INTERNAL_0975cdea_4_k_cu_howMany4cuda3std3__47nulloptE[1];
.global .align 1 .b8 _ZN33_INTERNAL_0975cdea_4_k_cu_howMany4cuda3std3__48unexpectE[1];
.global .align 1 .b8 _ZN33_INTERNAL_0975cdea_4_k_cu_howMany4cuda3std6ranges3__45__cpo4swapE[1];
.global .align 1 .b8 _ZN33_INTERNAL_0975cdea_4_k_cu_howMany4cuda3std6ranges3__45__cpo9iter_moveE[1];
.global .align 1 .b8 _ZN33_INTERNAL_0975cdea_4_k_cu_howMany4cuda3std6ranges3__45__cpo5beginE[1];
.global .align 1 .b8 _ZN33_INTERNAL_0975cdea_4_k_cu_howMany4cuda3std6ranges3__45__cpo3endE[1];
.global .align 1 .b8 _ZN33_INTERNAL_0975cdea_4_k_cu_howMany4cuda3std6ranges3__45__cpo6cbeginE[1];
.global .align 1 .b8 _ZN33_INTERNAL_0975cdea_4_k_cu_howMany4cuda3std6ranges3__45__cpo4cendE[1];
.global .align 1 .b8 _ZN33_INTERNAL_0975cdea_4_k_cu_howMany4cuda3std6ranges3__45__cpo7advanceE[1];
.global .align 1 .b8 _ZN33_INTERNAL_0975cdea_4_k_cu_howMany4cuda3std6ranges3__45__cpo9iter_swapE[1];
.global .align 1 .b8 _ZN33_INTERNAL_0975cdea_4_k_cu_howMany4cuda3std6ranges3__45__cpo4nextE[1];
.global .align 1 .b8 _ZN33_INTERNAL_0975cdea_4_k_cu_howMany4cuda3std6ranges3__45__cpo4prevE[1];
.global .align 1 .b8 _ZN33_INTERNAL_0975cdea_4_k_cu_howMany4cuda3std6ranges3__45__cpo4dataE[1];
.global .align 1 .b8 _ZN33_INTERNAL_0975cdea_4_k_cu_howMany4cuda3std6ranges3__45__cpo5cdataE[1];
.global .align 1 .b8 _ZN33_INTERNAL_0975cdea_4_k_cu_howMany4cuda3std6ranges3__45__cpo4sizeE[1];
.global .align 1 .b8 _ZN33_INTERNAL_0975cdea_4_k_cu_howMany4cuda3std6ranges3__45__cpo5ssizeE[1];
.global .align 1 .b8 _ZN33_INTERNAL_0975cdea_4_k_cu_howMany4cuda3std6ranges3__45__cpo8distanceE[1];
.global .align 1 .b8 _ZN33_INTERNAL_0975cdea_4_k_cu_howMany6thrust24THRUST_300001_SM_1000_NS8cuda_cub3parE[1];
.global .align 1 .b8 _ZN33_INTERNAL_0975cdea_4_k_cu_howMany6thrust24THRUST_300001_SM_1000_NS8cuda_cub10par_nosyncE[1];
.global .align 1 .b8 _ZN33_INTERNAL_0975cdea_4_k_cu_howMany6thrust24THRUST_300001_SM_1000_NS6system6detail10sequential3seqE[1];
.global .align 1 .b8 _ZN33_INTERNAL_0975cdea_4_k_cu_howMany6thrust24THRUST_300001_SM_1000_NS6system3cpp3parE[1];
.global .align 1 .b8 _ZN33_INTERNAL_0975cdea_4_k_cu_howMany6thrust24THRUST_300001_SM_1000_NS12placeholders2_1E[1];
.global .align 1 .b8 _ZN33_INTERNAL_0975cdea_4_k_cu_howMany6thrust24THRUST_300001_SM_1000_NS12placeholders2_2E[1];
.global .align 1 .b8 _ZN33_INTERNAL_0975cdea_4_k_cu_howMany6thrust24THRUST_300001_SM_1000_NS12placeholders2_3E[1];
.global .align 1 .b8 _ZN33_INTERNAL_0975cdea_4_k_cu_howMany6thrust24THRUST_300001_SM_1000_NS12placeholders2_4E[1];
.global .align 1 .b8 _ZN33_INTERNAL_0975cdea_4_k_cu_howMany6thrust24THRUST_300001_SM_1000_NS12placeholders2_5E[1];
.global .align 1 .b8 _ZN33_INTERNAL_0975cdea_4_k_cu_howMany6thrust24THRUST_300001_SM_1000_NS12placeholders2_6E[1];
.global .align 1 .b8 _ZN33_INTERNAL_0975cdea_4_k_cu_howMany6thrust24THRUST_300001_SM_1000_NS12placeholders2_7E[1];
.global .align 1 .b8 _ZN33_INTERNAL_0975cdea_4_k_cu_howMany6thrust24THRUST_300001_SM_1000_NS12placeholders2_8E[1];
.global .align 1 .b8 _ZN33_INTERNAL_0975cdea_4_k_cu_howMany6thrust24THRUST_300001_SM_1000_NS12placeholders2_9E[1];
.global .align 1 .b8 _ZN33_INTERNAL_0975cdea_4_k_cu_howMany6thrust24THRUST_300001_SM_1000_NS12placeholders3_10E[1];
.global .align 1 .b8 _ZN33_INTERNAL_0975cdea_4_k_cu_howMany6thrust24THRUST_300001_SM_1000_NS3seqE[1];
.global .align 1 .b8 _ZN33_INTERNAL_0975cdea_4_k_cu_howMany6thrust24THRUST_300001_SM_1000_NS6deviceE[1];
.extern .shared .align 16 .b8 smem[];

.visible .entry _Z25initRandomNumberGeneratorP17curandStateXORWOW(
	.param .u64 .ptr .align 1 _Z25initRandomNumberGeneratorP17curandStateXORWOW_param_0
)
{
	.reg .pred 	%p<46>;
	.reg .b32 	%r<801>;
	.reg .b64 	%rd<30>;

	ld.param.u64 	%rd13, [_Z25initRandomNumberGeneratorP17curandStateXORWOW_param_0];
	cvta.to.global.u64 	%rd14, %rd13;
	mov.u32 	%r363, %tid.x;
	mov.u32 	%r364, %ctaid.x;
	mov.u32 	%r365, %ntid.x;
	mad.lo.s32 	%r366, %r364, %r365, %r363;
	cvt.u64.u32 	%rd28, %r366;
	mul.wide.u32 	%rd15, %r366, 48;
	add.s64 	%rd2, %rd14, %rd15;
	mov.b32 	%r367, 1593684748;
	mov.b32 	%r368, 832094735;
	st.global.v2.u32 	[%rd2], {%r368, %r367};
	mov.b32 	%r369, -123459836;
	mov.b32 	%r370, 1111207954;
	st.global.v2.u32 	[%rd2+8], {%r370, %r369};
	mov.b32 	%r371, 1476011280;
	mov.b32 	%r372, -589760388;
	st.global.v2.u32 	[%rd2+16], {%r372, %r371};
	setp.eq.s32 	%p1, %r366, 0;
	@%p1 bra 	$L__BB0_42;
	mov.b32 	%r613, 0;
	mov.u64 	%rd17, precalc_xorwow_matrix;
$L__BB0_2:
	and.b64  	%rd4, %rd28, 3;
	setp.eq.s64 	%p2, %rd4, 0;
	@%p2 bra 	$L__BB0_41;
	mul.wide.u32 	%rd16, %r613, 3200;
	add.s64 	%rd5, %rd17, %rd16;
	cvt.u32.u64 	%r2, %rd4;
	mov.b32 	%r614, 0;
$L__BB0_4:
	mov.b32 	%r627, 0;
	mov.u32 	%r628, %r627;
	mov.u32 	%r629, %r627;
	mov.u32 	%r630, %r627;
	mov.u32 	%r631, %r627;
	mov.u32 	%r620, %r627;
$L__BB0_5:
	mul.wide.u32 	%rd18, %r620, 4;
	add.s64 	%rd19, %rd2, %rd18;
	ld.global.u32 	%r10, [%rd19+4];
	shl.b32 	%r11, %r620, 5;
	mov.b32 	%r626, 0;
$L__BB0_6:
	.pragma "nounroll";
	shr.u32 	%r377, %r10, %r626;
	and.b32  	%r378, %r377, 1;
	setp.eq.b32 	%p3, %r378, 1;
	not.pred 	%p4, %p3;
	add.s32 	%r379, %r11, %r626;
	mul.lo.s32 	%r380, %r379, 5;
	mul.wide.u32 	%rd20, %r380, 4;
	add.s64 	%rd6, %rd5, %rd20;
	@%p4 bra 	$L__BB0_8;
	ld.global.u32 	%r381, [%rd6];
	xor.b32  	%r631, %r631, %r381;
	ld.global.u32 	%r382, [%rd6+4];
	xor.b32  	%r630, %r630, %r382;
	ld.global.u32 	%r383, [%rd6+8];
	xor.b32  	%r629, %r629, %r383;
	ld.global.u32 	%r384, [%rd6+12];
	xor.b32  	%r628, %r628, %r384;
	ld.global.u32 	%r385, [%rd6+16];
	xor.b32  	%r627, %r627, %r385;
$L__BB0_8:
	and.b32  	%r387, %r377, 2;
	setp.eq.s32 	%p5, %r387, 0;
	@%p5 bra 	$L__BB0_10;
	ld.global.u32 	%r388, [%rd6+20];
	xor.b32  	%r631, %r631, %r388;
	ld.global.u32 	%r389, [%rd6+24];
	xor.b32  	%r630, %r630, %r389;
	ld.global.u32 	%r390, [%rd6+28];
	xor.b32  	%r629, %r629, %r390;
	ld.global.u32 	%r391, [%rd6+32];
	xor.b32  	%r628, %r628, %r391;
	ld.global.u32 	%r392, [%rd6+36];
	xor.b32  	%r627, %r627, %r392;
$L__BB0_10:
	and.b32  	%r394, %r377, 4;
	setp.eq.s32 	%p6, %r394, 0;
	@%p6 bra 	$L__BB0_12;
	ld.global.u32 	%r395, [%rd6+40];
	xor.b32  	%r631, %r631, %r395;
	ld.global.u32 	%r396, [%rd6+44];
	xor.b32  	%r630, %r630, %r396;
	ld.global.u32 	%r397, [%rd6+48];
	xor.b32  	%r629, %r629, %r397;
	ld.global.u32 	%r398, [%rd6+52];
	xor.b32  	%r628, %r628, %r398;
	ld.global.u32 	%r399, [%rd6+56];
	xor.b32  	%r627, %r627, %r399;
$L__BB0_12:
	and.b32  	%r401, %r377, 8;
	setp.eq.s32 	%p7, %r401, 0;
	@%p7 bra 	$L__BB0_14;
	ld.global.u32 	%r402, [%rd6+60];
	xor.b32  	%r631, %r631, %r402;
	ld.global.u32 	%r403, [%rd6+64];
	xor.b32  	%r630, %r630, %r403;
	ld.global.u32 	%r404, [%rd6+68];
	xor.b32  	%r629, %r629, %r404;
	ld.global.u32 	%r405, [%rd6+72];
	xor.b32  	%r628, %r628, %r405;
	ld.global.u32 	%r406, [%rd6+76];
	xor.b32  	%r627, %r627, %r406;
$L__BB0_14:
	and.b32  	%r408, %r377, 16;
	setp.eq.s32 	%p8, %r408, 0;
	@%p8 bra 	$L__BB0_16;
	ld.global.u32 	%r409, [%rd6+80];
	xor.b32  	%r631, %r631, %r409;
	ld.global.u32 	%r410, [%rd6+84];
	xor.b32  	%r630, %r630, %r410;
	ld.global.u32 	%r411, [%rd6+88];
	xor.b32  	%r629, %r629, %r411;
	ld.global.u32 	%r412, [%rd6+92];
	xor.b32  	%r628, %r628, %r412;
	ld.global.u32 	%r413, [%rd6+96];
	xor.b32  	%r627, %r627, %r413;
$L__BB0_16:
	and.b32  	%r415, %r377, 32;
	setp.eq.s32 	%p9, %r415, 0;
	@%p9 bra 	$L__BB0_18;
	ld.global.u32 	%r416, [%rd6+100];
	xor.b32  	%r631, %r631, %r416;
	ld.global.u32 	%r417, [%rd6+104];
	xor.b32  	%r630, %r630, %r417;
	ld.global.u32 	%r418, [%rd6+108];
	xor.b32  	%r629, %r629, %r418;
	ld.global.u32 	%r419, [%rd6+112];
	xor.b32  	%r628, %r628, %r419;
	ld.global.u32 	%r420, [%rd6+116];
	xor.b32  	%r627, %r627, %r420;
$L__BB0_18:
	and.b32  	%r422, %r377, 64;
	setp.eq.s32 	%p10, %r422, 0;
	@%p10 bra 	$L__BB0_20;
	ld.global.u32 	%r423, [%rd6+120];
	xor.b32  	%r631, %r631, %r423;
	ld.global.u32 	%r424, [%rd6+124];
	xor.b32  	%r630, %r630, %r424;
	ld.global.u32 	%r425, [%rd6+128];
	xor.b32  	%r629, %r629, %r425;
	ld.global.u32 	%r426, [%rd6+132];
	xor.b32  	%r628, %r628, %r426;
	ld.global.u32 	%r427, [%rd6+136];
	xor.b32  	%r627, %r627, %r427;
$L__BB0_20:
	and.b32  	%r429, %r377, 128;
	setp.eq.s32 	%p11, %r429, 0;
	@%p11 bra 	$L__BB0_22;
	ld.global.u32 	%r430, [%rd6+140];
	xor.b32  	%r631, %r631, %r430;
	ld.global.u32 	%r431, [%rd6+144];
	xor.b32  	%r630, %r630, %r431;
	ld.global.u32 	%r432, [%rd6+148];
	xor.b32  	%r629, %r629, %r432;
	ld.global.u32 	%r433, [%rd6+152];
	xor.b32  	%r628, %r628, %r433;
	ld.global.u32 	%r434, [%rd6+156];
	xor.b32  	%r627, %r627, %r434;
$L__BB0_22:
	and.b32  	%r436, %r377, 256;
	setp.eq.s32 	%p12, %r436, 0;
	@%p12 bra 	$L__BB0_24;
	ld.global.u32 	%r437, [%rd6+160];
	xor.b32  	%r631, %r631, %r437;
	ld.global.u32 	%r438, [%rd6+164];
	xor.b32  	%r630, %r630, %r438;
	ld.global.u32 	%r439, [%rd6+168];
	xor.b32  	%r629, %r629, %r439;
	ld.global.u32 	%r440, [%rd6+172];
	xor.b32  	%r628, %r628, %r440;
	ld.global.u32 	%r441, [%rd6+176];
	xor.b32  	%r627, %r627, %r441;
$L__BB0_24:
	and.b32  	%r443, %r377, 512;
	setp.eq.s32 	%p13, %r443, 0;
	@%p13 bra 	$L__BB0_26;
	ld.global.u32 	%r444, [%rd6+180];
	xor.b32  	%r631, %r631, %r444;
	ld.global.u32 	%r445, [%rd6+184];
	xor.b32  	%r630, %r630, %r445;
	ld.global.u32 	%r446, [%rd6+188];
	xor.b32  	%r629, %r629, %r446;
	ld.global.u32 	%r447, [%rd6+192];
	xor.b32  	%r628, %r628, %r447;
	ld.global.u32 	%r448, [%rd6+196];
	xor.b32  	%r627, %r627, %r448;
$L__BB0_26:
	and.b32  	%r450, %r377, 1024;
	setp.eq.s32 	%p14, %r450, 0;
	@%p14 bra 	$L__BB0_28;
	ld.global.u32 	%r451, [%rd6+200];
	xor.b32  	%r631, %r631, %r451;
	ld.global.u32 	%r452, [%rd6+204];
	xor.b32  	%r630, %r630, %r452;
	ld.global.u32 	%r453, [%rd6+208];
	xor.b32  	%r629, %r629, %r453;
	ld.global.u32 	%r454, [%rd6+212];
	xor.b32  	%r628, %r628, %r454;
	ld.global.u32 	%r455, [%rd6+216];
	xor.b32  	%r627, %r627, %r455;
$L__BB0_28:
	and.b32  	%r457, %r377, 2048;
	setp.eq.s32 	%p15, %r457, 0;
	@%p15 bra 	$L__BB0_30;
	ld.global.u32 	%r458, [%rd6+220];
	xor.b32  	%r631, %r631, %r458;
	ld.global.u32 	%r459, [%rd6+224];
	xor.b32  	%r630, %r630, %r459;
	ld.global.u32 	%r460, [%rd6+228];
	xor.b32  	%r629, %r629, %r460;
	ld.global.u32 	%r461, [%rd6+232];
	xor.b32  	%r628, %r628, %r461;
	ld.global.u32 	%r462, [%rd6+236];
	xor.b32  	%r627, %r627, %r462;
$L__BB0_30:
	and.b32  	%r464, %r377, 4096;
	setp.eq.s32 	%p16, %r464, 0;
	@%p16 bra 	$L__BB0_32;
	ld.global.u32 	%r465, [%rd6+240];
	xor.b32  	%r631, %r631, %r465;
	ld.global.u32 	%r466, [%rd6+244];
	xor.b32  	%r630, %r630, %r466;
	ld.global.u32 	%r467, [%rd6+248];
	xor.b32  	%r629, %r629, %r467;
	ld.global.u32 	%r468, [%rd6+252];
	xor.b32  	%r628, %r628, %r468;
	ld.global.u32 	%r469, [%rd6+256];
	xor.b32  	%r627, %r627, %r469;
$L__BB0_32:
	and.b32  	%r471, %r377, 8192;
	setp.eq.s32 	%p17, %r471, 0;
	@%p17 bra 	$L__BB0_34;
	ld.global.u32 	%r472, [%rd6+260];
	xor.b32  	%r631, %r631, %r472;
	ld.global.u32 	%r473, [%rd6+264];
	xor.b32  	%r630, %r630, %r473;
	ld.global.u32 	%r474, [%rd6+268];
	xor.b32  	%r629, %r629, %r474;
	ld.global.u32 	%r475, [%rd6+272];
	xor.b32  	%r628, %r628, %r475;
	ld.global.u32 	%r476, [%rd6+276];
	xor.b32  	%r627, %r627, %r476;
$L__BB0_34:
	and.b32  	%r478, %r377, 16384;
	setp.eq.s32 	%p18, %r478, 0;
	@%p18 bra 	$L__BB0_36;
	ld.global.u32 	%r479, [%rd6+280];
	xor.b32  	%r631, %r631, %r479;
	ld.global.u32 	%r480, [%rd6+284];
	xor.b32  	%r630, %r630, %r480;
	ld.global.u32 	%r481, [%rd6+288];
	xor.b32  	%r629, %r629, %r481;
	ld.global.u32 	%r482, [%rd6+292];
	xor.b32  	%r628, %r628, %r482;
	ld.global.u32 	%r483, [%rd6+296];
	xor.b32  	%r627, %r627, %r483;
$L__BB0_36:
	and.b32  	%r485, %r377, 32768;
	setp.eq.s32 	%p19, %r485, 0;
	@%p19 bra 	$L__BB0_38;
	ld.global.u32 	%r486, [%rd6+300];
	xor.b32  	%r631, %r631, %r486;
	ld.global.u32 	%r487, [%rd6+304];
	xor.b32  	%r630, %r630, %r487;
	ld.global.u32 	%r488, [%rd6+308];
	xor.b32  	%r629, %r629, %r488;
	ld.global.u32 	%r489, [%rd6+312];
	xor.b32  	%r628, %r628, %r489;
	ld.global.u32 	%r490, [%rd6+316];
	xor.b32  	%r627, %r627, %r490;
$L__BB0_38:
	add.s32 	%r626, %r626, 16;
	setp.ne.s32 	%p20, %r626, 32;
	@%p20 bra 	$L__BB0_6;
	mad.lo.s32 	%r491, %r620, -31, %r11;
	add.s32 	%r620, %r491, 1;
	setp.ne.s32 	%p21, %r620, 5;
	@%p21 bra 	$L__BB0_5;
	st.global.u32 	[%rd2+4], %r631;
	st.global.u32 	[%rd2+8], %r630;
	st.global.u32 	[%rd2+12], %r629;
	st.global.u32 	[%rd2+16], %r628;
	st.global.u32 	[%rd2+20], %r627;
	add.s32 	%r614, %r614, 1;
	setp.lt.u32 	%p22, %r614, %r2;
	@%p22 bra 	$L__BB0_4;
$L__BB0_41:
	shr.u64 	%rd7, %rd28, 2;
	add.s32 	%r613, %r613, 1;
	setp.lt.u64 	%p23, %rd28, 4;
	mov.u64 	%rd28, %rd7;
	@%p23 bra 	$L__BB0_42;
	bra.uni 	$L__BB0_2;
$L__BB0_42:
	mov.b64 	%rd29, 12;
	mov.b32 	%r707, 0;
	mov.u64 	%rd23, precalc_xorwow_offset_matrix;
$L__BB0_43:
	and.b64  	%rd9, %rd29, 3;
	setp.eq.s64 	%p24, %rd9, 0;
	@%p24 bra 	$L__BB0_82;
	mul.wide.u32 	%rd22, %r707, 3200;
	add.s64 	%rd10, %rd23, %rd22;
	cvt.u32.u64 	%r183, %rd9;
	mov.b32 	%r708, 0;
$L__BB0_45:
	mov.b32 	%r721, 0;
	mov.u32 	%r722, %r721;
	mov.u32 	%r723, %r721;
	mov.u32 	%r724, %r721;
	mov.u32 	%r725, %r721;
	mov.u32 	%r714, %r721;
$L__BB0_46:
	mul.wide.u32 	%rd24, %r714, 4;
	add.s64 	%rd25, %rd2, %rd24;
	ld.global.u32 	%r191, [%rd25+4];
	shl.b32 	%r192, %r714, 5;
	mov.b32 	%r720, 0;
$L__BB0_47:
	.pragma "nounroll";
	shr.u32 	%r496, %r191, %r720;
	and.b32  	%r497, %r496, 1;
	setp.eq.b32 	%p25, %r497, 1;
	not.pred 	%p26, %p25;
	add.s32 	%r498, %r192, %r720;
	mul.lo.s32 	%r499, %r498, 5;
	mul.wide.u32 	%rd26, %r499, 4;
	add.s64 	%rd11, %rd10, %rd26;
	@%p26 bra 	$L__BB0_49;
	ld.global.u32 	%r500, [%rd11];
	xor.b32  	%r725, %r725, %r500;
	ld.global.u32 	%r501, [%rd11+4];
	xor.b32  	%r724, %r724, %r501;
	ld.global.u32 	%r502, [%rd11+8];
	xor.b32  	%r723, %r723, %r502;
	ld.global.u32 	%r503, [%rd11+12];
	xor.b32  	%r722, %r722, %r503;
	ld.global.u32 	%r504, [%rd11+16];
	xor.b32  	%r721, %r721, %r504;
$L__BB0_49:
	and.b32  	%r506, %r496, 2;
	setp.eq.s32 	%p27, %r506, 0;
	@%p27 bra 	$L__BB0_51;
	ld.global.u32 	%r507, [%rd11+20];
	xor.b32  	%r725, %r725, %r507;
	ld.global.u32 	%r508, [%rd11+24];
	xor.b32  	%r724, %r724, %r508;
	ld.global.u32 	%r509, [%rd11+28];
	xor.b32  	%r723, %r723, %r509;
	ld.global.u32 	%r510, [%rd11+32];
	xor.b32  	%r722, %r722, %r510;
	ld.global.u32 	%r511, [%rd11+36];
	xor.b32  	%r721, %r721, %r511;
$L__BB0_51:
	and.b32  	%r513, %r496, 4;
	setp.eq.s32 	%p28, %r513, 0;
	@%p28 bra 	$L__BB0_53;
	ld.global.u32 	%r514, [%rd11+40];
	xor.b32  	%r725, %r725, %r514;
	ld.global.u32 	%r515, [%rd11+44];
	xor.b32  	%r724, %r724, %r515;
	ld.global.u32 	%r516, [%rd11+48];
	xor.b32  	%r723, %r723, %r516;
	ld.global.u32 	%r517, [%rd11+52];
	xor.b32  	%r722, %r722, %r517;
	ld.global.u32 	%r518, [%rd11+56];
	xor.b32  	%r721, %r721, %r518;
$L__BB0_53:
	and.b32  	%r520, %r496, 8;
	setp.eq.s32 	%p29, %r520, 0;
	@%p29 bra 	$L__BB0_55;
	ld.global.u32 	%r521, [%rd11+60];
	xor.b32  	%r725, %r725, %r521;
	ld.global.u32 	%r522, [%rd11+64];
	xor.b32  	%r724, %r724, %r522;
	ld.global.u32 	%r523, [%rd11+68];
	xor.b32  	%r723, %r723, %r523;
	ld.global.u32 	%r524, [%rd11+72];
	xor.b32  	%r722, %r722, %r524;
	ld.global.u32 	%r525, [%rd11+76];
	xor.b32  	%r721, %r721, %r525;
$L__BB0_55:
	and.b32  	%r527, %r496, 16;
	setp.eq.s32 	%p30, %r527, 0;
	@%p30 bra 	$L__BB0_57;
	ld.global.u32 	%r528, [%rd11+80];
	xor.b32  	%r725, %r725, %r528;
	ld.global.u32 	%r529, [%rd11+84];
	xor.b32  	%r724, %r724, %r529;
	ld.global.u32 	%r530, [%rd11+88];
	xor.b32  	%r723, %r723, %r530;
	ld.global.u32 	%r531, [%rd11+92];
	xor.b32  	%r722, %r722, %r531;
	ld.global.u32 	%r532, [%rd11+96];
	xor.b32  	%r721, %r721, %r532;
$L__BB0_57:
	and.b32  	%r534, %r496, 32;
	setp.eq.s32 	%p31, %r534, 0;
	@%p31 bra 	$L__BB0_59;
	ld.global.u32 	%r535, [%rd11+100];
	xor.b32  	%r725, %r725, %r535;
	ld.global.u32 	%r536, [%rd11+104];
	xor.b32  	%r724, %r724, %r536;
	ld.global.u32 	%r537, [%rd11+108];
	xor.b32  	%r723, %r723, %r537;
	ld.global.u32 	%r538, [%rd11+112];
	xor.b32  	%r722, %r722, %r538;
	ld.global.u32 	%r539, [%rd11+116];
	xor.b32  	%r721, %r721, %r539;
$L__BB0_59:
	and.b32  	%r541, %r496, 64;
	setp.eq.s32 	%p32, %r541, 0;
	@%p32 bra 	$L__BB0_61;
	ld.global.u32 	%r542, [%rd11+120];
	xor.b32  	%r725, %r725, %r542;
	ld.global.u32 	%r543, [%rd11+124];
	xor.b32  	%r724, %r724, %r543;
	ld.global.u32 	%r544, [%rd11+128];
	xor.b32  	%r723, %r723, %r544;
	ld.global.u32 	%r545, [%rd11+132];
	xor.b32  	%r722, %r722, %r545;
	ld.global.u32 	%r546, [%rd11+136];
	xor.b32  	%r721, %r721, %r546;
$L__BB0_61:
	and.b32  	%r548, %r496, 128;
	setp.eq.s32 	%p33, %r548, 0;
	@%p33 bra 	$L__BB0_63;
	ld.global.u32 	%r549, [%rd11+140];
	xor.b32  	%r725, %r725, %r549;
	ld.global.u32 	%r550, [%rd11+144];
	xor.b32  	%r724, %r724, %r550;
	ld.global.u32 	%r551, [%rd11+148];
	xor.b32  	%r723, %r723, %r551;
	ld.global.u32 	%r552, [%rd11+152];
	xor.b32  	%r722, %r722, %r552;
	ld.global.u32 	%r553, [%rd11+156];
	xor.b32  	%r721, %r721, %r553;
$L__BB0_63:
	and.b32  	%r555, %r496, 256;
	setp.eq.s32 	%p34, %r555, 0;
	@%p34 bra 	$L__BB0_65;
	ld.global.u32 	%r556, [%rd11+160];
	xor.b32  	%r725, %r725, %r556;
	ld.global.u32 	%r557, [%rd11+164];
	xor.b32  	%r724, %r724, %r557;
	ld.global.u32 	%r558, [%rd11+168];
	xor.b32  	%r723, %r723, %r558;
	ld.global.u32 	%r559, [%rd11+172];
	xor.b32  	%r722, %r722, %r559;
	ld.global.u32 	%r560, [%rd11+176];
	xor.b32  	%r721, %r721, %r560;
$L__BB0_65:
	and.b32  	%r562, %r496, 512;
	setp.eq.s32 	%p35, %r562, 0;
	@%p35 bra 	$L__BB0_67;
	ld.global.u32 	%r563, [%rd11+180];
	xor.b32  	%r725, %r725, %r563;
	ld.global.u32 	%r564, [%rd11+184];
	xor.b32  	%r724, %r724, %r564;
	ld.global.u32 	%r565, [%rd11+188];
	xor.b32  	%r723, %r723, %r565;
	ld.global.u32 	%r566, [%rd11+192];
	xor.b32  	%r722, %r722, %r566;
	ld.global.u32 	%r567, [%rd11+196];
	xor.b32  	%r721, %r721, %r567;
$L__BB0_67:
	and.b32  	%r569, %r496, 1024;
	setp.eq.s32 	%p36, %r569, 0;
	@%p36 bra 	$L__BB0_69;
	ld.global.u32 	%r570, [%rd11+200];
	xor.b32  	%r725, %r725, %r570;
	ld.global.u32 	%r571, [%rd11+204];
	xor.b32  	%r724, %r724, %r571;
	ld.global.u32 	%r572, [%rd11+208];
	xor.b32  	%r723, %r723, %r572;
	ld.global.u32 	%r573, [%rd11+212];
	xor.b32  	%r722, %r722, %r573;
	ld.global.u32 	%r574, [%rd11+216];
	xor.b32  	%r721, %r721, %r574;
$L__BB0_69:
	and.b32  	%r576, %r496, 2048;
	setp.eq.s32 	%p37, %r576, 0;
	@%p37 bra 	$L__BB0_71;
	ld.global.u32 	%r577, [%rd11+220];
	xor.b32  	%r725, %r725, %r577;
	ld.global.u32 	%r578, [%rd11+224];
	xor.b32  	%r724, %r724, %r578;
	ld.global.u32 	%r579, [%rd11+228];
	xor.b32  	%r723, %r723, %r579;
	ld.global.u32 	%r580, [%rd11+232];
	xor.b32  	%r722, %r722, %r580;
	ld.global.u32 	%r581, [%rd11+236];
	xor.b32  	%r721, %r721, %r581;
$L__BB0_71:
	and.b32  	%r583, %r496, 4096;
	setp.eq.s32 	%p38, %r583, 0;
	@%p38 bra 	$L__BB0_73;
	ld.global.u32 	%r584, [%rd11+240];
	xor.b32  	%r725, %r725, %r584;
	ld.global.u32 	%r585, [%rd11+244];
	xor.b32  	%r724, %r724, %r585;
	ld.global.u32 	%r586, [%rd11+248];
	xor.b32  	%r723, %r723, %r586;
	ld.global.u32 	%r587, [%rd11+252];
	xor.b32  	%r722, %r722, %r587;
	ld.global.u32 	%r588, [%rd11+256];
	xor.b32  	%r721, %r721, %r588;
$L__BB0_73:
	and.b32  	%r590, %r496, 8192;
	setp.eq.s32 	%p39, %r590, 0;
	@%p39 bra 	$L__BB0_75;
	ld.global.u32 	%r591, [%rd11+260];
	xor.b32  	%r725, %r725, %r591;
	ld.global.u32 	%r592, [%rd11+264];
	xor.b32  	%r724, %r724, %r592;
	ld.global.u32 	%r593, [%rd11+268];
	xor.b32  	%r723, %r723, %r593;
	ld.global.u32 	%r594, [%rd11+272];
	xor.b32  	%r722, %r722, %r594;
	ld.global.u32 	%r595, [%rd11+276];
	xor.b32  	%r721, %r721, %r595;
$L__BB0_75:
	and.b32  	%r597, %r496, 16384;
	setp.eq.s32 	%p40, %r597, 0;
	@%p40 bra 	$L__BB0_77;
	ld.global.u32 	%r598, [%rd11+280];
	xor.b32  	%r725, %r725, %r598;
	ld.global.u32 	%r599, [%rd11+284];
	xor.b32  	%r724, %r724, %r599;
	ld.global.u32 	%r600, [%rd11+288];
	xor.b32  	%r723, %r723, %r600;
	ld.global.u32 	%r601, [%rd11+292];
	xor.b32  	%r722, %r722, %r601;
	ld.global.u32 	%r602, [%rd11+296];
	xor.b32  	%r721, %r721, %r602;
$L__BB0_77:
	and.b32  	%r604, %r496, 32768;
	setp.eq.s32 	%p41, %r604, 0;
	@%p41 bra 	$L__BB0_79;
	ld.global.u32 	%r605, [%rd11+300];
	xor.b32  	%r725, %r725, %r605;
	ld.global.u32 	%r606, [%rd11+304];
	xor.b32  	%r724, %r724, %r606;
	ld.global.u32 	%r607, [%rd11+308];
	xor.b32  	%r723, %r723, %r607;
	ld.global.u32 	%r608, [%rd11+312];
	xor.b32  	%r722, %r722, %r608;
	ld.global.u32 	%r609, [%rd11+316];
	xor.b32  	%r721, %r721, %r609;
$L__BB0_79:
	add.s32 	%r720, %r720, 16;
	setp.ne.s32 	%p42, %r720, 32;
	@%p42 bra 	$L__BB0_47;
	mad.lo.s32 	%r610, %r714, -31, %r192;
	add.s32 	%r714, %r610, 1;
	setp.ne.s32 	%p43, %r714, 5;
	@%p43 bra 	$L__BB0_46;
	st.global.u32 	[%rd2+4], %r725;
	st.global.u32 	[%rd2+8], %r724;
	st.global.u32 	[%rd2+12], %r723;
	st.global.u32 	[%rd2+16], %r722;
	st.global.u32 	[%rd2+20], %r721;
	add.s32 	%r708, %r708, 1;
	setp.lt.u32 	%p44, %r708, %r183;
	@%p44 bra 	$L__BB0_45;
$L__BB0_82:
	shr.u64 	%rd29, %rd29, 2;
	add.s32 	%r707, %r707, 1;
	setp.ne.s32 	%p45, %r707, 2;
	@%p45 bra 	$L__BB0_43;
	mov.b32 	%r611, 836443979;
	st.global.u32 	[%rd2], %r611;
	mov.b32 	%r612, 0;
	st.global.v2.u32 	[%rd2+24], {%r612, %r612};
	st.global.u32 	[%rd2+32], %r612;
	mov.b64 	%rd27, 0;
	st.global.u64 	[%rd2+40], %rd27;
	ret;

}
	// .globl	_Z12monteCarloPiP17curandStateXORWOWii
.visible .entry _Z12monteCarloPiP17curandStateXORWOWii(
	.param .u64 .ptr .align 1 _Z12monteCarloPiP17curandStateXORWOWii_param_0,
	.param .u32 _Z12monteCarloPiP17curandStateXORWOWii_param_1,
	.param .u32 _Z12monteCarloPiP17curandStateXORWOWii_param_2
)
{
	.reg .pred 	%p<10>;
	.reg .b32 	%r<123>;
	.reg .b32 	%f<8>;
	.reg .b64 	%rd<10>;
	.reg .b64 	%fd<2>;

	ld.param.u64 	%rd6, [_Z12monteCarloPiP17curandStateXORWOWii_param_0];
	ld.param.u32 	%r56, [_Z12monteCarloPiP17curandStateXORWOWii_param_1];
	ld.param.u32 	%r57, [_Z12monteCarloPiP17curandStateXORWOWii_param_2];
	cvta.to.global.u64 	%rd7, %rd6;
	mov.u32 	%r1, %tid.x;
	mov.u32 	%r59, %ctaid.x;
	mov.u32 	%r2, %ntid.x;
	mad.lo.s32 	%r60, %r59, %r2, %r1;
	mul.lo.s32 	%r3, %r56, %r60;
	mul.wide.u32 	%rd8, %r60, 48;
	add.s64 	%rd1, %rd7, %rd8;
	ld.global.v2.u32 	{%r112, %r105}, [%rd1];
	ld.global.v2.u32 	{%r103, %r104}, [%rd1+8];
	ld.global.v2.u32 	{%r108, %r107}, [%rd1+16];
	ld.global.v2.u32 	{%r10, %r11}, [%rd1+24];
	ld.global.f32 	%f1, [%rd1+32];
	ld.global.f64 	%fd1, [%rd1+40];
	setp.lt.s32 	%p1, %r56, 1;
	mov.b32 	%r106, 0;
	@%p1 bra 	$L__BB1_6;
	cvt.s64.s32 	%rd2, %r57;
	neg.s32 	%r99, %r56;
	add.s32 	%r98, %r112, 362437;
	cvt.u64.u32 	%rd9, %r3;
	mov.b32 	%r106, 0;
$L__BB1_2:
	mov.u32 	%r18, %r104;
	mov.u32 	%r104, %r107;
	mov.u32 	%r19, %r108;
	setp.ge.u64 	%p2, %rd9, %rd2;
	@%p2 bra 	$L__BB1_5;
	shr.u32 	%r62, %r105, 2;
	xor.b32  	%r63, %r62, %r105;
	shl.b32 	%r64, %r104, 4;
	shl.b32 	%r65, %r63, 1;
	xor.b32  	%r66, %r64, %r65;
	xor.b32  	%r67, %r66, %r104;
	xor.b32  	%r108, %r67, %r63;
	add.s32 	%r68, %r98, %r108;
	cvt.rn.f32.u32 	%f2, %r68;
	fma.rn.f32 	%f3, %f2, 0f2F800000, 0f2F000000;
	shr.u32 	%r69, %r103, 2;
	xor.b32  	%r70, %r69, %r103;
	shl.b32 	%r71, %r108, 4;
	shl.b32 	%r72, %r70, 1;
	xor.b32  	%r73, %r72, %r71;
	xor.b32  	%r74, %r73, %r70;
	xor.b32  	%r107, %r74, %r108;
	add.s32 	%r75, %r98, %r107;
	add.s32 	%r76, %r75, 362437;
	cvt.rn.f32.u32 	%f4, %r76;
	fma.rn.f32 	%f5, %f4, 0f2F800000, 0f2F000000;
	mul.f32 	%f6, %f5, %f5;
	fma.rn.f32 	%f7, %f3, %f3, %f6;
	setp.lt.f32 	%p3, %f7, 0f3F800000;
	selp.u32 	%r77, 1, 0, %p3;
	add.s32 	%r106, %r106, %r77;
	add.s32 	%r99, %r99, 1;
	setp.ne.s32 	%p4, %r99, 0;
	add.s64 	%rd9, %rd9, 1;
	add.s32 	%r98, %r98, 724874;
	mov.u32 	%r103, %r19;
	mov.u32 	%r105, %r18;
	@%p4 bra 	$L__BB1_2;
	add.s32 	%r112, %r98, -362437;
	mov.u32 	%r103, %r19;
	mov.u32 	%r105, %r18;
	bra.uni 	$L__BB1_6;
$L__BB1_5:
	add.s32 	%r112, %r98, -362437;
	mov.u32 	%r107, %r104;
	mov.u32 	%r108, %r19;
	mov.u32 	%r104, %r18;
$L__BB1_6:
	shl.b32 	%r78, %r1, 2;
	mov.u32 	%r117, smem;
	add.s32 	%r80, %r117, %r78;
	st.shared.u32 	[%r80], %r106;
	bar.sync 	0;
	setp.ne.s32 	%p5, %r1, 0;
	@%p5 bra 	$L__BB1_14;
	add.s32 	%r84, %r2, -1;
	and.b32  	%r85, %r84, 1073741823;
	add.s32 	%r36, %r85, 1;
	and.b32  	%r37, %r36, 3;
	setp.lt.u32 	%p6, %r85, 3;
	mov.b32 	%r122, 0;
	@%p6 bra 	$L__BB1_10;
	and.b32  	%r88, %r36, 2147483644;
	neg.s32 	%r113, %r88;
	mov.b32 	%r122, 0;
	mov.u32 	%r117, smem;
$L__BB1_9:
	ld.shared.v4.u32 	{%r89, %r90, %r91, %r92}, [%r117];
	add.s32 	%r93, %r89, %r122;
	add.s32 	%r94, %r90, %r93;
	add.s32 	%r95, %r91, %r94;
	add.s32 	%r122, %r92, %r95;
	add.s32 	%r117, %r117, 16;
	add.s32 	%r113, %r113, 4;
	setp.ne.s32 	%p7, %r113, 0;
	@%p7 bra 	$L__BB1_9;
$L__BB1_10:
	setp.eq.s32 	%p8, %r37, 0;
	@%p8 bra 	$L__BB1_13;
	neg.s32 	%r119, %r37;
$L__BB1_12:
	.pragma "nounroll";
	ld.shared.u32 	%r96, [%r117];
	add.s32 	%r122, %r96, %r122;
	add.s32 	%r117, %r117, 4;
	add.s32 	%r119, %r119, 1;
	setp.ne.s32 	%p9, %r119, 0;
	@%p9 bra 	$L__BB1_12;
$L__BB1_13:
	atom.global.add.u32 	%r97, [m_hits], %r122;
$L__BB1_14:
	st.global.v2.u32 	[%rd1], {%r112, %r105};
	st.global.v2.u32 	[%rd1+8], {%r103, %r104};
	st.global.v2.u32 	[%rd1+16], {%r108, %r107};
	st.global.v2.u32 	[%rd1+24], {%r10, %r11};
	st.global.f32 	[%rd1+32], %f1;
	st.global.f64 	[%rd1+40], %fd1;
	ret;

}
	// .globl	_ZN3cub18CUB_300001_SM_10006detail11EmptyKernelIvEEvv
.visible .entry _ZN3cub18CUB_300001_SM_10006detail11EmptyKernelIvEEvv()
{


	ret;

}


// ===== COMPILED SASS (sm_100) =====

	.target	sm_100

	.elftype	@"ET_EXEC"


//--------------------- .note.nv.tkinfo           --------------------------
	.section	.note.nv.tkinfo,"",@"SHT_NOTE"
	.sectionflags	@"SHF_NOTE_NV_TKINFO"
	.tkinfo
        /*0018*/ 	.word	0x00000002
        /*0030*/ 	.string	""
        /*0030*/ 	.string	"ptxas"
        /*0030*/ 	.string	"Cuda compilation tools, release 13.0, V13.0.88"
        /*0030*/ 	.string	"Build cuda_13.0.r13.0/compiler.36424714_0"
        /*0030*/ 	.string	"-arch sm_100 -m 64 "



//--------------------- .note.nv.cuinfo           --------------------------
	.section	.note.nv.cuinfo,"",@"SHT_NOTE"
	.sectionflags	@"SHF_NOTE_NV_CUINFO"
        /*0018*/ 	.short	0x0002
        /*001a*/ 	.short	0x0064
        /*001c*/ 	.short	0x0082
	.zero		2


//--------------------- .nv.info                  --------------------------
	.section	.nv.info,"",@"SHT_CUDA_INFO"
	.align	4


	//----- nvinfo : EIATTR_REGCOUNT
	.align		4
        /*0000*/ 	.byte	0x04, 0x2f
        /*0002*/ 	.short	(.L_56 - .L_55)
	.align		4
.L_55:
        /*0004*/ 	.word	index@(_Z25initRandomNumberGeneratorP17curandStateXORWOW)
        /*0008*/ 	.word	0x00000020


	//----- nvinfo : EIATTR_FRAME_SIZE
	.align		4
.L_56:
        /*000c*/ 	.byte	0x04, 0x11
        /*000e*/ 	.short	(.L_58 - .L_57)
	.align		4
.L_57:
        /*0010*/ 	.word	index@(_Z25initRandomNumberGeneratorP17curandStateXORWOW)
        /*0014*/ 	.word	0x00000000


	//----- nvinfo : EIATTR_REGCOUNT
	.align		4
.L_58:
        /*0018*/ 	.byte	0x04, 0x2f
        /*001a*/ 	.short	(.L_60 - .L_59)
	.align		4
.L_59:
        /*001c*/ 	.word	index@(_Z12monteCarloPiP17curandStateXORWOWii)
        /*0020*/ 	.word	0x0000001c


	//----- nvinfo : EIATTR_FRAME_SIZE
	.align		4
.L_60:
        /*0024*/ 	.byte	0x04, 0x11
        /*0026*/ 	.short	(.L_62 - .L_61)
	.align		4
.L_61:
        /*0028*/ 	.word	index@(_Z12monteCarloPiP17curandStateXORWOWii)
        /*002c*/ 	.word	0x00000000


	//----- nvinfo : EIATTR_REGCOUNT
	.align		4
.L_62:
        /*0030*/ 	.byte	0x04, 0x2f
        /*0032*/ 	.short	(.L_64 - .L_63)
	.align		4
.L_63:
        /*0034*/ 	.word	index@(_ZN3cub18CUB_300001_SM_10006detail11EmptyKernelIvEEvv)
        /*0038*/ 	.word	0x00000004


	//----- nvinfo : EIATTR_FRAME_SIZE
	.align		4
.L_64:
        /*003c*/ 	.byte	0x04, 0x11
        /*003e*/ 	.short	(.L_66 - .L_65)
	.align		4
.L_65:
        /*0040*/ 	.word	index@(_ZN3cub18CUB_300001_SM_10006detail11EmptyKernelIvEEvv)
        /*0044*/ 	.word	0x00000000


	//----- nvinfo : EIATTR_MIN_STACK_SIZE
	.align		4
.L_66:
        /*0048*/ 	.byte	0x04, 0x12
        /*004a*/ 	.short	(.L_68 - .L_67)
	.align		4
.L_67:
        /*004c*/ 	.word	index@(_ZN3cub18CUB_300001_SM_10006detail11EmptyKernelIvEEvv)
        /*0050*/ 	.word	0x00000000


	//----- nvinfo : EIATTR_MIN_STACK_SIZE
	.align		4
.L_68:
        /*0054*/ 	.byte	0x04, 0x12
        /*0056*/ 	.short	(.L_70 - .L_69)
	.align		4
.L_69:
        /*0058*/ 	.word	index@(_Z12monteCarloPiP17curandStateXORWOWii)
        /*005c*/ 	.word	0x00000000


	//----- nvinfo : EIATTR_MIN_STACK_SIZE
	.align		4
.L_70:
        /*0060*/ 	.byte	0x04, 0x12
        /*0062*/ 	.short	(.L_72 - .L_71)
	.align		4
.L_71:
        /*0064*/ 	.word	index@(_Z25initRandomNumberGeneratorP17curandStateXORWOW)
        /*0068*/ 	.word	0x00000000
.L_72:


//--------------------- .nv.compat                --------------------------
	.section	.nv.compat,"",@"SHT_CUDA_COMPAT_INFO"
	.align	4
        /*0000*/ 	.byte	0x02, 0x09, 0x00, 0x00, 0x02, 0x02, 0x01, 0x00, 0x02, 0x05, 0x05, 0x00, 0x03, 0x07, 0x01, 0x01
        /*0010*/ 	.byte	0x02, 0x03, 0x00, 0x00, 0x02, 0x06, 0x01, 0x00, 0x04, 0x0b, 0x08, 0x00, 0x01, 0x00, 0x00, 0x00
        /*0020*/ 	.byte	0x00, 0x00, 0x00, 0x00


//--------------------- .nv.info._ZN3cub18CUB_300001_SM_10006detail11EmptyKernelIvEEvv --------------------------
	.section	.nv.info._ZN3cub18CUB_300001_SM_10006detail11EmptyKernelIvEEvv,"",@"SHT_CUDA_INFO"
	.sectionflags	@""
	.align	4


	//----- nvinfo : EIATTR_CUDA_API_VERSION
	.align		4
        /*0000*/ 	.byte	0x04, 0x37
        /*0002*/ 	.short	(.L_74 - .L_73)
.L_73:
        /*0004*/ 	.word	0x00000082


	//----- nvinfo : EIATTR_SPARSE_MMA_MASK
	.align		4
.L_74:
        /*0008*/ 	.byte	0x03, 0x50
        /*000a*/ 	.short	0x0000


	//----- nvinfo : EIATTR_MAXREG_COUNT
	.align		4
        /*000c*/ 	.byte	0x03, 0x1b
        /*000e*/ 	.short	0x00ff


	//----- nvinfo : EIATTR_MERCURY_ISA_VERSION
	.align		4
        /*0010*/ 	.byte	0x03, 0x5f
        /*0012*/ 	.short	0x0101


	//----- nvinfo : EIATTR_VRC_CTA_INIT_COUNT
	.align		4
        /*0014*/ 	.byte	0x02, 0x4a
	.zero		1
	.zero		1


	//----- nvinfo : EIATTR_EXIT_INSTR_OFFSETS
	.align		4
        /*0018*/ 	.byte	0x04, 0x1c
        /*001a*/ 	.short	(.L_76 - .L_75)


	//   ....[0]....
.L_75:
        /*001c*/ 	.word	0x00000010


	//----- nvinfo : EIATTR_SW_WAR
	.align		4
.L_76:
        /*0020*/ 	.byte	0x04, 0x36
        /*0022*/ 	.short	(.L_78 - .L_77)
.L_77:
        /*0024*/ 	.word	0x00000008
.L_78:


//--------------------- .nv.info._Z12monteCarloPiP17curandStateXORWOWii --------------------------
	.section	.nv.info._Z12monteCarloPiP17curandStateXORWOWii,"",@"SHT_CUDA_INFO"
	.sectionflags	@""
	.align	4


	//----- nvinfo : EIATTR_CUDA_API_VERSION
	.align		4
        /*0000*/ 	.byte	0x04, 0x37
        /*0002*/ 	.short	(.L_80 - .L_79)
.L_79:
        /*0004*/ 	.word	0x00000082


	//----- nvinfo : EIATTR_KPARAM_INFO
	.align		4
.L_80:
        /*0008*/ 	.byte	0x04, 0x17
        /*000a*/ 	.short	(.L_82 - .L_81)
.L_81:
        /*000c*/ 	.word	0x00000000
        /*0010*/ 	.short	0x0002
        /*0012*/ 	.short	0x000c
        /*0014*/ 	.byte	0x00, 0xf0, 0x11, 0x00


	//----- nvinfo : EIATTR_KPARAM_INFO
	.align		4
.L_82:
        /*0018*/ 	.byte	0x04, 0x17
        /*001a*/ 	.short	(.L_84 - .L_83)
.L_83:
        /*001c*/ 	.word	0x00000000
        /*0020*/ 	.short	0x0001
        /*0022*/ 	.short	0x0008
        /*0024*/ 	.byte	0x00, 0xf0, 0x11, 0x00


	//----- nvinfo : EIATTR_KPARAM_INFO
	.align		4
.L_84:
        /*0028*/ 	.byte	0x04, 0x17
        /*002a*/ 	.short	(.L_86 - .L_85)
.L_85:
        /*002c*/ 	.word	0x00000000
        /*0030*/ 	.short	0x0000
        /*0032*/ 	.short	0x0000
        /*0034*/ 	.byte	0x00, 0xf5, 0x21, 0x00


	//----- nvinfo : EIATTR_SPARSE_MMA_MASK
	.align		4
.L_86:
        /*0038*/ 	.byte	0x03, 0x50
        /*003a*/ 	.short	0x0000


	//----- nvinfo : EIATTR_MAXREG_COUNT
	.align		4
        /*003c*/ 	.byte	0x03, 0x1b
        /*003e*/ 	.short	0x00ff


	//----- nvinfo : EIATTR_NUM_BARRIERS
	.align		4
        /*0040*/ 	.byte	0x02, 0x4c
        /*0042*/ 	.byte	0x01
	.zero		1


	//----- nvinfo : EIATTR_MERCURY_ISA_VERSION
	.align		4
        /*0044*/ 	.byte	0x03, 0x5f
        /*0046*/ 	.short	0x0101


	//----- nvinfo : EIATTR_VRC_CTA_INIT_COUNT
	.align		4
        /*0048*/ 	.byte	0x02, 0x4a
	.zero		1
	.zero		1


	//----- nvinfo : EIATTR_EXIT_INSTR_OFFSETS
	.align		4
        /*004c*/ 	.byte	0x04, 0x1c
        /*004e*/ 	.short	(.L_88 - .L_87)


	//   ....[0]....
.L_87:
        /*0050*/ 	.word	0x000009e0


	//----- nvinfo : EIATTR_CRS_STACK_SIZE
	.align		4
.L_88:
        /*0054*/ 	.byte	0x04, 0x1e
        /*0056*/ 	.short	(.L_90 - .L_89)
.L_89:
        /*0058*/ 	.word	0x00000000


	//----- nvinfo : EIATTR_CBANK_PARAM_SIZE
	.align		4
.L_90:
        /*005c*/ 	.byte	0x03, 0x19
        /*005e*/ 	.short	0x0010


	//----- nvinfo : EIATTR_PARAM_CBANK
	.align		4
        /*0060*/ 	.byte	0x04, 0x0a
        /*0062*/ 	.short	(.L_92 - .L_91)
	.align		4
.L_91:
        /*0064*/ 	.word	index@(.nv.constant0._Z12monteCarloPiP17curandStateXORWOWii)
        /*0068*/ 	.short	0x0380
        /*006a*/ 	.short	0x0010


	//----- nvinfo : EIATTR_SW_WAR
	.align		4
.L_92:
        /*006c*/ 	.byte	0x04, 0x36
        /*006e*/ 	.short	(.L_94 - .L_93)
.L_93:
        /*0070*/ 	.word	0x00000008
.L_94:


//--------------------- .nv.info._Z25initRandomNumberGeneratorP17curandStateXORWOW --------------------------
	.section	.nv.info._Z25initRandomNumberGeneratorP17curandStateXORWOW,"",@"SHT_CUDA_INFO"
	.sectionflags	@""
	.align	4


	//----- nvinfo : EIATTR_CUDA_API_VERSION
	.align		4
        /*0000*/ 	.byte	0x04, 0x37
        /*0002*/ 	.short	(.L_96 - .L_95)
.L_95:
        /*0004*/ 	.word	0x00000082


	//----- nvinfo : EIATTR_KPARAM_INFO
	.align		4
.L_96:
        /*0008*/ 	.byte	0x04, 0x17
        /*000a*/ 	.short	(.L_98 - .L_97)
.L_97:
        /*000c*/ 	.word	0x00000000
        /*0010*/ 	.short	0x0000
        /*0012*/ 	.short	0x0000
        /*0014*/ 	.byte	0x00, 0xf5, 0x21, 0x00


	//----- nvinfo : EIATTR_SPARSE_MMA_MASK
	.align		4
.L_98:
        /*0018*/ 	.byte	0x03, 0x50
        /*001a*/ 	.short	0x0000


	//----- nvinfo : EIATTR_MAXREG_COUNT
	.align		4
        /*001c*/ 	.byte	0x03, 0x1b
        /*001e*/ 	.short	0x00ff


	//----- nvinfo : EIATTR_MERCURY_ISA_VERSION
	.align		4
        /*0020*/ 	.byte	0x03, 0x5f
        /*0022*/ 	.short	0x0101


	//----- nvinfo : EIATTR_VRC_CTA_INIT_COUNT
	.align		4
        /*0024*/ 	.byte	0x02, 0x4a
	.zero		1
	.zero		1


	//----- nvinfo : EIATTR_EXIT_INSTR_OFFSETS
	.align		4
        /*0028*/ 	.byte	0x04, 0x1c
        /*002a*/ 	.short	(.L_100 - .L_99)


	//   ....[0]....
.L_99:
        /*002c*/ 	.word	0x00001b70


	//----- nvinfo : EIATTR_CRS_STACK_SIZE
	.align		4
.L_100:
        /*0030*/ 	.byte	0x04, 0x1e
        /*0032*/ 	.short	(.L_102 - .L_101)
.L_101:
        /*0034*/ 	.word	0x00000000


	//----- nvinfo : EIATTR_CBANK_PARAM_SIZE
	.align		4
.L_102:
        /*0038*/ 	.byte	0x03, 0x19
        /*003a*/ 	.short	0x0008


	//----- nvinfo : EIATTR_PARAM_CBANK
	.align		4
        /*003c*/ 	.byte	0x04, 0x0a
        /*003e*/ 	.short	(.L_104 - .L_103)
	.align		4
.L_103:
        /*0040*/ 	.word	index@(.nv.constant0._Z25initRandomNumberGeneratorP17curandStateXORWOW)
        /*0044*/ 	.short	0x0380
        /*0046*/ 	.short	0x0008


	//----- nvinfo : EIATTR_SW_WAR
	.align		4
.L_104:
        /*0048*/ 	.byte	0x04, 0x36
        /*004a*/ 	.short	(.L_106 - .L_105)
.L_105:
        /*004c*/ 	.word	0x00000008
.L_106:


//--------------------- .nv.callgraph             --------------------------
	.section	.nv.callgraph,"",@"SHT_CUDA_CALLGRAPH"
	.align	4
	.sectionentsize	8
	.align		4
        /*0000*/ 	.word	0x00000000
	.align		4
        /*0004*/ 	.word	0xffffffff
	.align		4
        /*0008*/ 	.word	0x00000000
	.align		4
        /*000c*/ 	.word	0xfffffffe
	.align		4
        /*0010*/ 	.word	0x00000000
	.align		4
        /*0014*/ 	.word	0xfffffffd
	.align		4
        /*0018*/ 	.word	0x00000000
	.align		4
        /*001c*/ 	.word	0xfffffffc


//--------------------- .nv.constant4             --------------------------
	.section	.nv.constant4,"a",@progbits
	.align	8
	.align		8
.nv.constant4:
        /*0000*/ 	.dword	precalc_xorwow_matrix
	.align		8
        /*0008*/ 	.dword	precalc_xorwow_offset_matrix
	.align		8
        /*0010*/ 	.dword	mrg32k3aM1
	.align		8
        /*0018*/ 	.dword	mrg32k3aM2
	.align		8
        /*0020*/ 	.dword	mrg32k3aM1SubSeq
	.align		8
        /*0028*/ 	.dword	mrg32k3aM2SubSeq
	.align		8
        /*0030*/ 	.dword	mrg32k3aM1Seq
	.align		8
        /*0038*/ 	.dword	mrg32k3aM2Seq
	.align		8
        /*0040*/ 	.dword	m_hits
	.align		8
        /*0048*/ 	.dword	_ZN33_INTERNAL_0975cdea_4_k_cu_howMany4cuda3std3__45__cpo5beginE
	.align		8
        /*0050*/ 	.dword	_ZN33_INTERNAL_0975cdea_4_k_cu_howMany4cuda3std3__45__cpo3endE
	.align		8
        /*0058*/ 	.dword	_ZN33_INTERNAL_0975cdea_4_k_cu_howMany4cuda3std3__45__cpo6cbeginE
	.align		8
        /*0060*/ 	.dword	_ZN33_INTERNAL_0975cdea_4_k_cu_howMany4cuda3std3__45__cpo4cendE
	.align		8
        /*0068*/ 	.dword	_ZN33_INTERNAL_0975cdea_4_k_cu_howMany4cuda3std3__45__cpo6rbeginE
	.align		8
        /*0070*/ 	.dword	_ZN33_INTERNAL_0975cdea_4_k_cu_howMany4cuda3std3__45__cpo4rendE
	.align		8
        /*0078*/ 	.dword	_ZN33_INTERNAL_0975cdea_4_k_cu_howMany4cuda3std3__45__cpo7crbeginE
	.align		8
        /*0080*/ 	.dword	_ZN33_INTERNAL_0975cdea_4_k_cu_howMany4cuda3std3__45__cpo5crendE
	.align		8
        /*0088*/ 	.dword	_ZN33_INTERNAL_0975cdea_4_k_cu_howMany4cuda3std3__435_GLOBAL__N__0975cdea_4_k_cu_howMany6ignoreE
	.align		8
        /*0090*/ 	.dword	_ZN33_INTERNAL_0975cdea_4_k_cu_howMany4cuda3std3__419piecewise_constructE
	.align		8
        /*0098*/ 	.dword	_ZN33_INTERNAL_0975cdea_4_k_cu_howMany4cuda3std3__48in_placeE
	.align		8
        /*00a0*/ 	.dword	_ZN33_INTERNAL_0975cdea_4_k_cu_howMany4cuda3std3__420unreachable_sentinelE
	.align		8
        /*00a8*/ 	.dword	_ZN33_INTERNAL_0975cdea_4_k_cu_howMany4cuda3std3__47nulloptE
	.align		8
        /*00b0*/ 	.dword	_ZN33_INTERNAL_0975cdea_4_k_cu_howMany4cuda3std3__48unexpectE
	.align		8
        /*00b8*/ 	.dword	_ZN33_INTERNAL_0975cdea_4_k_cu_howMany4cuda3std6ranges3__45__cpo4swapE
	.align		8
        /*00c0*/ 	.dword	_ZN33_INTERNAL_0975cdea_4_k_cu_howMany4cuda3std6ranges3__45__cpo9iter_moveE
	.align		8
        /*00c8*/ 	.dword	_ZN33_INTERNAL_0975cdea_4_k_cu_howMany4cuda3std6ranges3__45__cpo5beginE
	.align		8
        /*00d0*/ 	.dword	_ZN33_INTERNAL_0975cdea_4_k_cu_howMany4cuda3std6ranges3__45__cpo3endE
	.align		8
        /*00d8*/ 	.dword	_ZN33_INTERNAL_0975cdea_4_k_cu_howMany4cuda3std6ranges3__45__cpo6cbeginE
	.align		8
        /*00e0*/ 	.dword	_ZN33_INTERNAL_0975cdea_4_k_cu_howMany4cuda3std6ranges3__45__cpo4cendE
	.align		8
        /*00e8*/ 	.dword	_ZN33_INTERNAL_0975cdea_4_k_cu_howMany4cuda3std6ranges3__45__cpo7advanceE
	.align		8
        /*00f0*/ 	.dword	_ZN33_INTERNAL_0975cdea_4_k_cu_howMany4cuda3std6ranges3__45__cpo9iter_swapE
	.align		8
        /*00f8*/ 	.dword	_ZN33_INTERNAL_0975cdea_4_k_cu_howMany4cuda3std6ranges3__45__cpo4nextE
	.align		8
        /*0100*/ 	.dword	_ZN33_INTERNAL_0975cdea_4_k_cu_howMany4cuda3std6ranges3__45__cpo4prevE
	.align		8
        /*0108*/ 	.dword	_ZN33_INTERNAL_0975cdea_4_k_cu_howMany4cuda3std6ranges3__45__cpo4dataE
	.align		8
        /*0110*/ 	.dword	_ZN33_INTERNAL_0975cdea_4_k_cu_howMany4cuda3std6ranges3__45__cpo5cdataE
	.align		8
        /*0118*/ 	.dword	_ZN33_INTERNAL_0975cdea_4_k_cu_howMany4cuda3std6ranges3__45__cpo4sizeE
	.align		8
        /*0120*/ 	.dword	_ZN33_INTERNAL_0975cdea_4_k_cu_howMany4cuda3std6ranges3__45__cpo5ssizeE
	.align		8
        /*0128*/ 	.dword	_ZN33_INTERNAL_0975cdea_4_k_cu_howMany4cuda3std6ranges3__45__cpo8distanceE
	.align		8
        /*0130*/ 	.dword	_ZN33_INTERNAL_0975cdea_4_k_cu_howMany6thrust24THRUST_300001_SM_1000_NS8cuda_cub3parE
	.align		8
        /*0138*/ 	.dword	_ZN33_INTERNAL_0975cdea_4_k_cu_howMany6thrust24THRUST_300001_SM_1000_NS8cuda_cub10par_nosyncE
	.align		8
        /*0140*/ 	.dword	_ZN33_INTERNAL_0975cdea_4_k_cu_howMany6thrust24THRUST_300001_SM_1000_NS6system6detail10sequential3seqE
	.align		8
        /*0148*/ 	.dword	_ZN33_INTERNAL_0975cdea_4_k_cu_howMany6thrust24THRUST_300001_SM_1000_NS6system3cpp3parE
	.align		8
        /*0150*/ 	.dword	_ZN33_INTERNAL_0975cdea_4_k_cu_howMany6thrust24THRUST_300001_SM_1000_NS12placeholders2_1E
	.align		8
        /*0158*/ 	.dword	_ZN33_INTERNAL_0975cdea_4_k_cu_howMany6thrust24THRUST_300001_SM_1000_NS12placeholders2_2E
	.align		8
        /*0160*/ 	.dword	_ZN33_INTERNAL_0975cdea_4_k_cu_howMany6thrust24THRUST_300001_SM_1000_NS12placeholders2_3E
	.align		8
        /*0168*/ 	.dword	_ZN33_INTERNAL_0975cdea_4_k_cu_howMany6thrust24THRUST_300001_SM_1000_NS12placeholders2_4E
	.align		8
        /*0170*/ 	.dword	_ZN33_INTERNAL_0975cdea_4_k_cu_howMany6thrust24THRUST_300001_SM_1000_NS12placeholders2_5E
	.align		8
        /*0178*/ 	.dword	_ZN33_INTERNAL_0975cdea_4_k_cu_howMany6thrust24THRUST_300001_SM_1000_NS12placeholders2_6E
	.align		8
        /*0180*/ 	.dword	_ZN33_INTERNAL_0975cdea_4_k_cu_howMany6thrust24THRUST_300001_SM_1000_NS12placeholders2_7E
	.align		8
        /*0188*/ 	.dword	_ZN33_INTERNAL_0975cdea_4_k_cu_howMany6thrust24THRUST_300001_SM_1000_NS12placeholders2_8E
	.align		8
        /*0190*/ 	.dword	_ZN33_INTERNAL_0975cdea_4_k_cu_howMany6thrust24THRUST_300001_SM_1000_NS12placeholders2_9E
	.align		8
        /*0198*/ 	.dword	_ZN33_INTERNAL_0975cdea_4_k_cu_howMany6thrust24THRUST_300001_SM_1000_NS12placeholders3_10E
	.align		8
        /*01a0*/ 	.dword	_ZN33_INTERNAL_0975cdea_4_k_cu_howMany6thrust24THRUST_300001_SM_1000_NS3seqE
	.align		8
        /*01a8*/ 	.dword	_ZN33_INTERNAL_0975cdea_4_k_cu_howMany6thrust24THRUST_300001_SM_1000_NS6deviceE


//--------------------- .nv.constant3             --------------------------
	.section	.nv.constant3,"a",@progbits
	.align	8
.nv.constant3:
	.type		__cr_lgamma_table,@object
	.size		__cr_lgamma_table,(.L_8 - __cr_lgamma_table)
__cr_lgamma_table:
        /*0000*/ 	.byte	0x00, 0x00, 0x00, 0x00, 0x00, 0x00, 0x00, 0x00, 0x00, 0x00, 0x00, 0x00, 0x00, 0x00, 0x00, 0x00
        /*0010*/ 	.byte	0xef, 0x39, 0xfa, 0xfe, 0x42, 0x2e, 0xe6, 0x3f, 0x02, 0x20, 0x2a, 0xfa, 0x0b, 0xab, 0xfc, 0x3f
        /*0020*/ 	.byte	0xf9, 0x2c, 0x92, 0x7c, 0xa7, 0x6c, 0x09, 0x40, 0xc9, 0x79, 0x44, 0x3c, 0x64, 0x26, 0x13, 0x40
        /*0030*/ 	.byte	0xca, 0x01, 0xcf, 0x3a, 0x27, 0x51, 0x1a, 0x40, 0x30, 0xcc, 0x2d, 0xf3, 0xe1, 0x0c, 0x21, 0x40
        /*0040*/ 	.byte	0x0d, 0xb7, 0xfc, 0x82, 0x8e, 0x35, 0x25, 0x40
.L_8:


//--------------------- .text._ZN3cub18CUB_300001_SM_10006detail11EmptyKernelIvEEvv --------------------------
	.section	.text._ZN3cub18CUB_300001_SM_10006detail11EmptyKernelIvEEvv,"ax",@progbits
	.align	128
        .global         _ZN3cub18CUB_300001_SM_10006detail11EmptyKernelIvEEvv
        .type           _ZN3cub18CUB_300001_SM_10006detail11EmptyKernelIvEEvv,@function
        .size           _ZN3cub18CUB_300001_SM_10006detail11EmptyKernelIvEEvv,(.L_x_29 - _ZN3cub18CUB_300001_SM_10006detail11EmptyKernelIvEEvv)
        .other          _ZN3cub18CUB_300001_SM_10006detail11EmptyKernelIvEEvv,@"STO_CUDA_ENTRY STV_DEFAULT"
_ZN3cub18CUB_300001_SM_10006detail11EmptyKernelIvEEvv:
.text._ZN3cub18CUB_300001_SM_10006detail11EmptyKernelIvEEvv:
[----:B------:R-:W-:Y:S01]  /*0000*/  LDC R1, c[0x0][0x37c] ;  /* 0x0000df00ff017b82 */ /* 0x000fe20000000800 */
[----:B------:R-:W-:Y:S05]  /*0010*/  EXIT ;  /* 0x000000000000794d */ /* 0x000fea0003800000 */
.L_x_0:
[----:B------:R-:W-:-:S00]  /*0020*/  BRA `(.L_x_0) ;  /* 0xfffffffc00fc7947 */ /* 0x000fc0000383ffff */
[----:B------:R-:W-:-:S00]  /*0030*/  NOP ;  /* 0x0000000000007918 */ /* 0x000fc00000000000 */
        /* <DEDUP_REMOVED lines=12> */
.L_x_29:


//--------------------- .text._Z12monteCarloPiP17curandStateXORWOWii --------------------------
	.section	.text._Z12monteCarloPiP17curandStateXORWOWii,"ax",@progbits
	.align	128
        .global         _Z12monteCarloPiP17curandStateXORWOWii
        .type           _Z12monteCarloPiP17curandStateXORWOWii,@function
        .size           _Z12monteCarloPiP17curandStateXORWOWii,(.L_x_30 - _Z12monteCarloPiP17curandStateXORWOWii)
        .other          _Z12monteCarloPiP17curandStateXORWOWii,@"STO_CUDA_ENTRY STV_DEFAULT"
_Z12monteCarloPiP17curandStateXORWOWii:
.text._Z12monteCarloPiP17curandStateXORWOWii:
[----:B------:R-:W-:Y:S01]  /*0000*/  LDC R1, c[0x0][0x37c] ;  /* 0x0000df00ff017b82 */ /* 0x000fe20000000800 */
[----:B------:R-:W0:Y:S07]  /*0010*/  S2R R0, SR_TID.X ;  /* 0x0000000000007919 */ /* 0x000e2e0000002100 */
[----:B------:R-:W0:Y:S01]  /*0020*/  S2UR UR4, SR_CTAID.X ;  /* 0x00000000000479c3 */ /* 0x000e220000002500 */
[----:B------:R-:W1:Y:S01]  /*0030*/  LDCU.64 UR6, c[0x0][0x358] ;  /* 0x00006b00ff0677ac */ /* 0x000e620008000a00 */
[----:B------:R-:W2:Y:S06]  /*0040*/  LDCU UR5, c[0x0][0x388] ;  /* 0x00007100ff0577ac */ /* 0x000eac0008000800 */
[----:B------:R-:W0:Y:S08]  /*0050*/  LDC R11, c[0x0][0x360] ;  /* 0x0000d800ff0b7b82 */ /* 0x000e300000000800 */
[----:B------:R-:W3:Y:S01]  /*0060*/  LDC.64 R24, c[0x0][0x380] ;  /* 0x0000e000ff187b82 */ /* 0x000ee20000000a00 */
[----:B0-----:R-:W-:-:S04]  /*0070*/  IMAD R13, R11, UR4, R0 ;  /* 0x000000040b0d7c24 */ /* 0x001fc8000f8e0200 */
[----:B---3--:R-:W-:-:S05]  /*0080*/  IMAD.WIDE.U32 R24, R13, 0x30, R24 ;  /* 0x000000300d187825 */ /* 0x008fca00078e0018 */
[----:B-1----:R0:W5:Y:S04]  /*0090*/  LDG.E R20, desc[UR6][R24.64+0x20] ;  /* 0x0000200618147981 */ /* 0x002168000c1e1900 */
[----:B------:R0:W5:Y:S04]  /*00a0*/  LDG.E.64 R22, desc[UR6][R24.64+0x28] ;  /* 0x0000280618167981 */ /* 0x000168000c1e1b00 */
[----:B------:R0:W5:Y:S04]  /*00b0*/  LDG.E.64 R2, desc[UR6][R24.64] ;  /* 0x0000000618027981 */ /* 0x000168000c1e1b00 */
[----:B------:R0:W5:Y:S04]  /*00c0*/  LDG.E.64 R4, desc[UR6][R24.64+0x8] ;  /* 0x0000080618047981 */ /* 0x000168000c1e1b00 */
[----:B------:R0:W5:Y:S04]  /*00d0*/  LDG.E.64 R6, desc[UR6][R24.64+0x10] ;  /* 0x0000100618067981 */ /* 0x000168000c1e1b00 */
[----:B------:R0:W5:Y:S01]  /*00e0*/  LDG.E.64 R8, desc[UR6][R24.64+0x18] ;  /* 0x0000180618087981 */ /* 0x000162000c1e1b00 */
[----:B--2---:R-:W-:Y:S01]  /*00f0*/  UISETP.GE.AND UP0, UPT, UR5, 0x1, UPT ;  /* 0x000000010500788c */ /* 0x004fe2000bf06270 */
[----:B------:R-:W-:-:S08]  /*0100*/  IMAD.MOV.U32 R10, RZ, RZ, RZ ;  /* 0x000000ffff0a7224 */ /* 0x000fd000078e00ff */
[----:B0-----:R-:W-:Y:S05]  /*0110*/  BRA.U !UP0, `(.L_x_1) ;  /* 0x0000000108e47547 */ /* 0x001fea000b800000 */
[----:B------:R-:W0:Y:S01]  /*0120*/  LDCU UR4, c[0x0][0x38c] ;  /* 0x00007180ff0477ac */ /* 0x000e220008000800 */
[----:B------:R-:W-:Y:S01]  /*0130*/  BSSY.RECONVERGENT B0, `(.L_x_1) ;  /* 0x0000037000007945 */ /* 0x000fe20003800200 */
[----:B------:R-:W-:Y:S01]  /*0140*/  IMAD R12, R13, UR5, RZ ;  /* 0x000000050d0c7c24 */ /* 0x000fe2000f8e02ff */
[----:B------:R-:W-:Y:S01]  /*0150*/  UIADD3 UR8, UPT, UPT, -UR5, URZ, URZ ;  /* 0x000000ff05087290 */ /* 0x000fe2000fffe1ff */
[----:B-----5:R-:W-:Y:S01]  /*0160*/  VIADD R2, R2, 0x587c5 ;  /* 0x000587c502027836 */ /* 0x020fe20000000000 */
[----:B------:R-:W1:Y:S01]  /*0170*/  LDCU UR9, c[0x0][0x38c] ;  /* 0x00007180ff0977ac */ /* 0x000e620008000800 */
[----:B------:R-:W-:Y:S02]  /*0180*/  IMAD.MOV.U32 R17, RZ, RZ, RZ ;  /* 0x000000ffff117224 */ /* 0x000fe400078e00ff */
[----:B------:R-:W-:Y:S02]  /*0190*/  IMAD.MOV.U32 R10, RZ, RZ, RZ ;  /* 0x000000ffff0a7224 */ /* 0x000fe400078e00ff */
[----:B------:R-:W-:Y:S01]  /*01a0*/  IMAD.U32 R15, RZ, RZ, UR8 ;  /* 0x00000008ff0f7e24 */ /* 0x000fe2000f8e00ff */
[----:B0-----:R-:W-:-:S12]  /*01b0*/  USHF.R.S32.HI UR4, URZ, 0x1f, UR4 ;  /* 0x0000001fff047899 */ /* 0x001fd80008011404 */
.L_x_3:
[----:B-1----:R-:W-:Y:S01]  /*01c0*/  ISETP.GE.U32.AND P0, PT, R12, UR9, PT ;  /* 0x000000090c007c0c */ /* 0x002fe2000bf06070 */
[----:B------:R-:W-:Y:S02]  /*01d0*/  IMAD.MOV.U32 R13, RZ, RZ, R5 ;  /* 0x000000ffff0d7224 */ /* 0x000fe400078e0005 */
[----:B------:R-:W-:Y:S01]  /*01e0*/  IMAD.MOV.U32 R5, RZ, RZ, R7 ;  /* 0x000000ffff057224 */ /* 0x000fe200078e0007 */
[----:B------:R-:W-:-:S13]  /*01f0*/  ISETP.GE.U32.AND.EX P0, PT, R17, UR4, PT, P0 ;  /* 0x0000000411007c0c */ /* 0x000fda000bf06100 */
[----:B------:R-:W-:Y:S05]  /*0200*/  @P0 BRA `(.L_x_2) ;  /* 0x0000000000980947 */ /* 0x000fea0003800000 */
[----:B------:R-:W-:Y:S01]  /*0210*/  SHF.R.U32.HI R14, RZ, 0x2, R3 ;  /* 0x00000002ff0e7819 */ /* 0x000fe20000011603 */
[----:B------:R-:W-:Y:S01]  /*0220*/  VIADD R15, R15, 0x1 ;  /* 0x000000010f0f7836 */ /* 0x000fe20000000000 */
[----:B------:R-:W-:Y:S02]  /*0230*/  SHF.R.U32.HI R19, RZ, 0x2, R4 ;  /* 0x00000002ff137819 */ /* 0x000fe40000011604 */
[----:B------:R-:W-:Y:S01]  /*0240*/  LOP3.LUT R3, R14, R3, RZ, 0x3c, !PT ;  /* 0x000000030e037212 */ /* 0x000fe200078e3cff */
[----:B------:R-:W-:Y:S01]  /*0250*/  IMAD.SHL.U32 R14, R5, 0x10, RZ ;  /* 0x00000010050e7824 */ /* 0x000fe200078e00ff */
[----:B------:R-:W-:Y:S02]  /*0260*/  LOP3.LUT R19, R19, R4, RZ, 0x3c, !PT ;  /* 0x0000000413137212 */ /* 0x000fe400078e3cff */
[----:B------:R-:W-:Y:S01]  /*0270*/  ISETP.NE.AND P1, PT, R15, RZ, PT ;  /* 0x000000ff0f00720c */ /* 0x000fe20003f25270 */
[----:B------:R-:W-:Y:S01]  /*0280*/  IMAD.SHL.U32 R7, R3, 0x2, RZ ;  /* 0x0000000203077824 */ /* 0x000fe200078e00ff */
[----:B------:R-:W-:-:S04]  /*0290*/  IADD3 R12, P2, PT, R12, 0x1, RZ ;  /* 0x000000010c0c7810 */ /* 0x000fc80007f5e0ff */
[----:B------:R-:W-:Y:S01]  /*02a0*/  LOP3.LUT R16, R5, R14, R7, 0x96, !PT ;  /* 0x0000000e05107212 */ /* 0x000fe200078e9607 */
[----:B------:R-:W-:Y:S01]  /*02b0*/  IMAD.X R17, RZ, RZ, R17, P2 ;  /* 0x000000ffff117224 */ /* 0x000fe200010e0611 */
[----:B------:R-:W-:Y:S02]  /*02c0*/  MOV R14, R6 ;  /* 0x00000006000e7202 */ /* 0x000fe40000000f00 */
[----:B------:R-:W-:Y:S01]  /*02d0*/  LOP3.LUT R6, R16, R3, RZ, 0x3c, !PT ;  /* 0x0000000310067212 */ /* 0x000fe200078e3cff */
[----:B------:R-:W-:Y:S02]  /*02e0*/  IMAD.SHL.U32 R3, R19, 0x2, RZ ;  /* 0x0000000213037824 */ /* 0x000fe400078e00ff */
[----:B------:R-:W-:Y:S02]  /*02f0*/  IMAD.MOV.U32 R16, RZ, RZ, 0x2f800000 ;  /* 0x2f800000ff107424 */ /* 0x000fe400078e00ff */
[----:B------:R-:W-:-:S05]  /*0300*/  IMAD.SHL.U32 R4, R6, 0x10, RZ ;  /* 0x0000001006047824 */ /* 0x000fca00078e00ff */
[----:B------:R-:W-:-:S04]  /*0310*/  LOP3.LUT R3, R19, R3, R4, 0x96, !PT ;  /* 0x0000000313037212 */ /* 0x000fc800078e9604 */
[----:B------:R-:W-:Y:S01]  /*0320*/  LOP3.LUT R7, R3, R6, RZ, 0x3c, !PT ;  /* 0x0000000603077212 */ /* 0x000fe200078e3cff */
[----:B------:R-:W-:-:S03]  /*0330*/  IMAD.IADD R3, R6, 0x1, R2 ;  /* 0x0000000106037824 */ /* 0x000fc600078e0202 */
[C---:B------:R-:W-:Y:S01]  /*0340*/  IADD3 R4, PT, PT, R2.reuse, 0x587c5, R7 ;  /* 0x000587c502047810 */ /* 0x040fe20007ffe007 */
[----:B------:R-:W-:Y:S01]  /*0350*/  VIADD R2, R2, 0xb0f8a ;  /* 0x000b0f8a02027836 */ /* 0x000fe20000000000 */
[----:B------:R-:W-:Y:S02]  /*0360*/  I2FP.F32.U32 R3, R3 ;  /* 0x0000000300037245 */ /* 0x000fe40000201000 */
[----:B------:R-:W-:-:S03]  /*0370*/  I2FP.F32.U32 R4, R4 ;  /* 0x0000000400047245 */ /* 0x000fc60000201000 */
[-C--:B------:R-:W-:Y:S02]  /*0380*/  FFMA R3, R3, R16.reuse, 1.1641532182693481445e-10 ;  /* 0x2f00000003037423 */ /* 0x080fe40000000010 */
[----:B------:R-:W-:Y:S01]  /*0390*/  FFMA R4, R4, R16, 1.1641532182693481445e-10 ;  /* 0x2f00000004047423 */ /* 0x000fe20000000010 */
[----:B------:R-:W-:-:S03]  /*03a0*/  VIADD R16, R10, 0x1 ;  /* 0x000000010a107836 */ /* 0x000fc60000000000 */
[----:B------:R-:W-:-:S04]  /*03b0*/  FMUL R4, R4, R4 ;  /* 0x0000000404047220 */ /* 0x000fc80000400000 */
[----:B------:R-:W-:Y:S01]  /*03c0*/  FFMA R4, R3, R3, R4 ;  /* 0x0000000303047223 */ /* 0x000fe20000000004 */
[----:B------:R-:W-:-:S04]  /*03d0*/  IMAD.MOV.U32 R3, RZ, RZ, R13 ;  /* 0x000000ffff037224 */ /* 0x000fc800078e000d */
[----:B------:R-:W-:Y:S01]  /*03e0*/  FSETP.GEU.AND P0, PT, R4, 1, PT ;  /* 0x3f8000000400780b */ /* 0x000fe20003f0e000 */
[----:B------:R-:W-:-:S12]  /*03f0*/  IMAD.MOV.U32 R4, RZ, RZ, R14 ;  /* 0x000000ffff047224 */ /* 0x000fd800078e000e */
[----:B------:R-:W-:-:S05]  /*0400*/  @P0 IADD3 R16, PT, PT, R10, RZ, RZ ;  /* 0x000000ff0a100210 */ /* 0x000fca0007ffe0ff */
[----:B------:R-:W-:Y:S01]  /*0410*/  IMAD.MOV.U32 R10, RZ, RZ, R16 ;  /* 0x000000ffff0a7224 */ /* 0x000fe200078e0010 */
[----:B------:R-:W-:Y:S06]  /*0420*/  @P1 BRA `(.L_x_3) ;  /* 0xfffffffc00641947 */ /* 0x000fec000383ffff */
[----:B------:R-:W-:Y:S02]  /*0430*/  VIADD R2, R2, 0xfffa783b ;  /* 0xfffa783b02027836 */ /* 0x000fe40000000000 */
[----:B------:R-:W-:Y:S02]  /*0440*/  IMAD.MOV.U32 R4, RZ, RZ, R14 ;  /* 0x000000ffff047224 */ /* 0x000fe400078e000e */
[----:B------:R-:W-:Y:S01]  /*0450*/  IMAD.MOV.U32 R3, RZ, RZ, R13 ;  /* 0x000000ffff037224 */ /* 0x000fe200078e000d */
[----:B------:R-:W-:Y:S06]  /*0460*/  BRA `(.L_x_4) ;  /* 0x00000000000c7947 */ /* 0x000fec0003800000 */
.L_x_2:
[----:B------:R-:W-:Y:S01]  /*0470*/  IMAD.MOV.U32 R7, RZ, RZ, R5 ;  /* 0x000000ffff077224 */ /* 0x000fe200078e0005 */
[----:B------:R-:W-:Y:S01]  /*0480*/  IADD3 R2, PT, PT, R2, -0x587c5, RZ ;  /* 0xfffa783b02027810 */ /* 0x000fe20007ffe0ff */
[----:B------:R-:W-:-:S07]  /*0490*/  IMAD.MOV.U32 R5, RZ, RZ, R13 ;  /* 0x000000ffff057224 */ /* 0x000fce00078e000d */
.L_x_4:
[----:B------:R-:W-:Y:S05]  /*04a0*/  BSYNC.RECONVERGENT B0 ;  /* 0x0000000000007941 */ /* 0x000fea0003800200 */
.L_x_1:
[----:B------:R-:W0:Y:S01]  /*04b0*/  S2UR UR5, SR_CgaCtaId ;  /* 0x00000000000579c3 */ /* 0x000e220000008800 */
[----:B------:R-:W-:Y:S01]  /*04c0*/  UMOV UR4, 0x400 ;  /* 0x0000040000047882 */ /* 0x000fe20000000000 */
[----:B------:R-:W-:Y:S01]  /*04d0*/  ISETP.NE.AND P0, PT, R0, RZ, PT ;  /* 0x000000ff0000720c */ /* 0x000fe20003f05270 */
[----:B------:R-:W-:Y:S01]  /*04e0*/  BSSY.RECONVERGENT B0, `(.L_x_5) ;  /* 0x0000049000007945 */ /* 0x000fe20003800200 */
[----:B0-----:R-:W-:-:S06]  /*04f0*/  ULEA UR4, UR5, UR4, 0x18 ;  /* 0x0000000405047291 */ /* 0x001fcc000f8ec0ff */
[----:B------:R-:W-:-:S05]  /*0500*/  LEA R13, R0, UR4, 0x2 ;  /* 0x00000004000d7c11 */ /* 0x000fca000f8e10ff */
[----:B------:R0:W-:Y:S01]  /*0510*/  STS [R13], R10 ;  /* 0x0000000a0d007388 */ /* 0x0001e20000000800 */
[----:B------:R-:W-:Y:S06]  /*0520*/  BAR.SYNC.DEFER_BLOCKING 0x0 ;  /* 0x0000000000007b1d */ /* 0x000fec0000010000 */
[----:B------:R-:W-:Y:S05]  /*0530*/  @P0 BRA `(.L_x_6) ;  /* 0x00000004000c0947 */ /* 0x000fea0003800000 */
[----:B------:R-:W-:Y:S02]  /*0540*/  VIADD R11, R11, 0xffffffff ;  /* 0xffffffff0b0b7836 */ /* 0x000fe40000000000 */
[----:B------:R-:W-:-:S03]  /*0550*/  IMAD.MOV.U32 R21, RZ, RZ, RZ ;  /* 0x000000ffff157224 */ /* 0x000fc600078e00ff */
[----:B------:R-:W-:-:S04]  /*0560*/  LOP3.LUT R11, R11, 0x3fffffff, RZ, 0xc0, !PT ;  /* 0x3fffffff0b0b7812 */ /* 0x000fc800078ec0ff */
[C---:B------:R-:W-:Y:S01]  /*0570*/  ISETP.GE.U32.AND P0, PT, R11.reuse, 0x3, PT ;  /* 0x000000030b00780c */ /* 0x040fe20003f06070 */
[----:B------:R-:W-:Y:S02]  /*0580*/  VIADD R0, R11, 0x1 ;  /* 0x000000010b007836 */ /* 0x000fe40000000000 */
[----:B------:R-:W-:-:S03]  /*0590*/  IMAD.U32 R11, RZ, RZ, UR4 ;  /* 0x00000004ff0b7e24 */ /* 0x000fc6000f8e00ff */
[----:B0-----:R-:W-:-:S07]  /*05a0*/  LOP3.LUT R10, R0, 0x3, RZ, 0xc0, !PT ;  /* 0x00000003000a7812 */ /* 0x001fce00078ec0ff */
[----:B------:R-:W-:Y:S05]  /*05b0*/  @!P0 BRA `(.L_x_7) ;  /* 0x0000000000c08947 */ /* 0x000fea0003800000 */
[----:B------:R-:W-:Y:S01]  /*05c0*/  LOP3.LUT R0, R0, 0x7ffffffc, RZ, 0xc0, !PT ;  /* 0x7ffffffc00007812 */ /* 0x000fe200078ec0ff */
[----:B------:R-:W-:Y:S02]  /*05d0*/  HFMA2 R21, -RZ, RZ, 0, 0 ;  /* 0x00000000ff157431 */ /* 0x000fe400000001ff */
[----:B------:R-:W-:Y:S02]  /*05e0*/  IMAD.U32 R11, RZ, RZ, UR4 ;  /* 0x00000004ff0b7e24 */ /* 0x000fe4000f8e00ff */
[----:B------:R-:W-:-:S05]  /*05f0*/  IMAD.MOV R0, RZ, RZ, -R0 ;  /* 0x000000ffff007224 */ /* 0x000fca00078e0a00 */
[----:B------:R-:W-:-:S13]  /*0600*/  ISETP.GE.AND P0, PT, R0, RZ, PT ;  /* 0x000000ff0000720c */ /* 0x000fda0003f06270 */
[----:B------:R-:W-:Y:S05]  /*0610*/  @P0 BRA `(.L_x_8) ;  /* 0x00000000008c0947 */ /* 0x000fea0003800000 */
[----:B------:R-:W-:Y:S01]  /*0620*/  IMAD.MOV R12, RZ, RZ, -R0 ;  /* 0x000000ffff0c7224 */ /* 0x000fe200078e0a00 */
[----:B------:R-:W-:-:S04]  /*0630*/  PLOP3.LUT P0, PT, PT, PT, PT, 0x80, 0x8 ;  /* 0x000000000008781c */ /* 0x000fc80003f0f070 */
[----:B------:R-:W-:-:S13]  /*0640*/  ISETP.GT.AND P1, PT, R12, 0xc, PT ;  /* 0x0000000c0c00780c */ /* 0x000fda0003f24270 */
[----:B------:R-:W-:Y:S05]  /*0650*/  @!P1 BRA `(.L_x_9) ;  /* 0x0000000000449947 */ /* 0x000fea0003800000 */
[----:B------:R-:W-:-:S13]  /*0660*/  PLOP3.LUT P0, PT, PT, PT, PT, 0x8, 0x80 ;  /* 0x000000000080781c */ /* 0x000fda0003f0e170 */
.L_x_10:
[----:B------:R-:W0:Y:S01]  /*0670*/  LDS.128 R16, [R11] ;  /* 0x000000000b107984 */ /* 0x000e220000000c00 */
[----:B------:R-:W-:-:S03]  /*0680*/  VIADD R0, R0, 0x10 ;  /* 0x0000001000007836 */ /* 0x000fc60000000000 */
[----:B------:R-:W1:Y:S02]  /*0690*/  LDS.128 R12, [R11+0x10] ;  /* 0x000010000b0c7984 */ /* 0x000e640000000c00 */
[----:B------:R-:W-:Y:S02]  /*06a0*/  ISETP.GE.AND P1, PT, R0, -0xc, PT ;  /* 0xfffffff40000780c */ /* 0x000fe40003f26270 */
[----:B0-----:R-:W-:-:S04]  /*06b0*/  IADD3 R16, PT, PT, R17, R16, R21 ;  /* 0x0000001011107210 */ /* 0x001fc80007ffe015 */
[----:B------:R-:W-:Y:S02]  /*06c0*/  IADD3 R21, PT, PT, R19, R18, R16 ;  /* 0x0000001213157210 */ /* 0x000fe40007ffe010 */
[----:B------:R-:W0:Y:S02]  /*06d0*/  LDS.128 R16, [R11+0x20] ;  /* 0x000020000b107984 */ /* 0x000e240000000c00 */
[----:B-1----:R-:W-:-:S04]  /*06e0*/  IADD3 R12, PT, PT, R13, R12, R21 ;  /* 0x0000000c0d0c7210 */ /* 0x002fc80007ffe015 */
[----:B------:R-:W-:Y:S02]  /*06f0*/  IADD3 R21, PT, PT, R15, R14, R12 ;  /* 0x0000000e0f157210 */ /* 0x000fe40007ffe00c */
[----:B------:R1:W2:Y:S02]  /*0700*/  LDS.128 R12, [R11+0x30] ;  /* 0x000030000b0c7984 */ /* 0x0002a40000000c00 */
[----:B-1----:R-:W-:Y:S01]  /*0710*/  VIADD R11, R11, 0x40 ;  /* 0x000000400b0b7836 */ /* 0x002fe20000000000 */
[----:B0-----:R-:W-:-:S04]  /*0720*/  IADD3 R16, PT, PT, R17, R16, R21 ;  /* 0x0000001011107210 */ /* 0x001fc80007ffe015 */
[----:B------:R-:W-:-:S04]  /*0730*/  IADD3 R16, PT, PT, R19, R18, R16 ;  /* 0x0000001213107210 */ /* 0x000fc80007ffe010 */
[----:B--2---:R-:W-:-:S04]  /*0740*/  IADD3 R12, PT, PT, R13, R12, R16 ;  /* 0x0000000c0d0c7210 */ /* 0x004fc80007ffe010 */
[----:B------:R-:W-:Y:S01]  /*0750*/  IADD3 R21, PT, PT, R15, R14, R12 ;  /* 0x0000000e0f157210 */ /* 0x000fe20007ffe00c */
[----:B------:R-:W-:Y:S06]  /*0760*/  @!P1 BRA `(.L_x_10) ;  /* 0xfffffffc00c09947 */ /* 0x000fec000383ffff */
.L_x_9:
[----:B------:R-:W-:-:S05]  /*0770*/  IMAD.MOV R12, RZ, RZ, -R0 ;  /* 0x000000ffff0c7224 */ /* 0x000fca00078e0a00 */
[----:B------:R-:W-:-:S13]  /*0780*/  ISETP.GT.AND P1, PT, R12, 0x4, PT ;  /* 0x000000040c00780c */ /* 0x000fda0003f24270 */
[----:B------:R-:W-:Y:S05]  /*0790*/  @!P1 BRA `(.L_x_11) ;  /* 0x0000000000249947 */ /* 0x000fea0003800000 */
[----:B------:R-:W0:Y:S01]  /*07a0*/  LDS.128 R12, [R11] ;  /* 0x000000000b0c7984 */ /* 0x000e220000000c00 */
[----:B------:R-:W-:Y:S01]  /*07b0*/  PLOP3.LUT P0, PT, PT, PT, PT, 0x8, 0x80 ;  /* 0x000000000080781c */ /* 0x000fe20003f0e170 */
[----:B------:R-:W-:Y:S02]  /*07c0*/  VIADD R0, R0, 0x8 ;  /* 0x0000000800007836 */ /* 0x000fe40000000000 */
[----:B------:R1:W2:Y:S02]  /*07d0*/  LDS.128 R16, [R11+0x10] ;  /* 0x000010000b107984 */ /* 0x0002a40000000c00 */
[----:B-1----:R-:W-:Y:S01]  /*07e0*/  VIADD R11, R11, 0x20 ;  /* 0x000000200b0b7836 */ /* 0x002fe20000000000 */
[----:B0-----:R-:W-:-:S04]  /*07f0*/  IADD3 R12, PT, PT, R13, R12, R21 ;  /* 0x0000000c0d0c7210 */ /* 0x001fc80007ffe015 */
[----:B------:R-:W-:-:S04]  /*0800*/  IADD3 R12, PT, PT, R15, R14, R12 ;  /* 0x0000000e0f0c7210 */ /* 0x000fc80007ffe00c */
[----:B--2---:R-:W-:-:S04]  /*0810*/  IADD3 R12, PT, PT, R17, R16, R12 ;  /* 0x00000010110c7210 */ /* 0x004fc80007ffe00c */
[----:B------:R-:W-:-:S07]  /*0820*/  IADD3 R21, PT, PT, R19, R18, R12 ;  /* 0x0000001213157210 */ /* 0x000fce0007ffe00c */
.L_x_11:
[----:B------:R-:W-:-:S13]  /*0830*/  ISETP.NE.OR P0, PT, R0, RZ, P0 ;  /* 0x000000ff0000720c */ /* 0x000fda0000705670 */
[----:B------:R-:W-:Y:S05]  /*0840*/  @!P0 BRA `(.L_x_7) ;  /* 0x00000000001c8947 */ /* 0x000fea0003800000 */
.L_x_8:
[----:B------:R0:W1:Y:S01]  /*0850*/  LDS.128 R12, [R11] ;  /* 0x000000000b0c7984 */ /* 0x0000620000000c00 */
[----:B------:R-:W-:-:S04]  /*0860*/  IADD3 R0, PT, PT, R0, 0x4, RZ ;  /* 0x0000000400007810 */ /* 0x000fc80007ffe0ff */
[----:B------:R-:W-:Y:S01]  /*0870*/  ISETP.NE.AND P0, PT, R0, RZ, PT ;  /* 0x000000ff0000720c */ /* 0x000fe20003f05270 */
[----:B0-----:R-:W-:Y:S01]  /*0880*/  VIADD R11, R11, 0x10 ;  /* 0x000000100b0b7836 */ /* 0x001fe20000000000 */
[----:B-1----:R-:W-:-:S04]  /*0890*/  IADD3 R12, PT, PT, R13, R12, R21 ;  /* 0x0000000c0d0c7210 */ /* 0x002fc80007ffe015 */
[----:B------:R-:W-:-:S07]  /*08a0*/  IADD3 R21, PT, PT, R15, R14, R12 ;  /* 0x0000000e0f157210 */ /* 0x000fce0007ffe00c */
[----:B------:R-:W-:Y:S05]  /*08b0*/  @P0 BRA `(.L_x_8) ;  /* 0xfffffffc00e40947 */ /* 0x000fea000383ffff */
.L_x_7:
[----:B------:R-:W0:Y:S01]  /*08c0*/  LDC.64 R12, c[0x4][0x40] ;  /* 0x01001000ff0c7b82 */ /* 0x000e220000000a00 */
[----:B------:R-:W-:-:S13]  /*08d0*/  ISETP.NE.AND P0, PT, R10, RZ, PT ;  /* 0x000000ff0a00720c */ /* 0x000fda0003f05270 */
[----:B------:R-:W-:Y:S05]  /*08e0*/  @!P0 BRA `(.L_x_12) ;  /* 0x00000000001c8947 */ /* 0x000fea0003800000 */
[----:B------:R-:W-:-:S07]  /*08f0*/  IMAD.MOV R10, RZ, RZ, -R10 ;  /* 0x000000ffff0a7224 */ /* 0x000fce00078e0a0a */
.L_x_13:
[----:B------:R1:W2:Y:S01]  /*0900*/  LDS R0, [R11] ;  /* 0x000000000b007984 */ /* 0x0002a20000000800 */
[----:B------:R-:W-:-:S05]  /*0910*/  VIADD R10, R10, 0x1 ;  /* 0x000000010a0a7836 */ /* 0x000fca0000000000 */
[----:B------:R-:W-:Y:S01]  /*0920*/  ISETP.NE.AND P0, PT, R10, RZ, PT ;  /* 0x000000ff0a00720c */ /* 0x000fe20003f05270 */
[----:B-1----:R-:W-:Y:S02]  /*0930*/  VIADD R11, R11, 0x4 ;  /* 0x000000040b0b7836 */ /* 0x002fe40000000000 */
[----:B--2---:R-:W-:-:S10]  /*0940*/  IMAD.IADD R21, R0, 0x1, R21 ;  /* 0x0000000100157824 */ /* 0x004fd400078e0215 */
[----:B------:R-:W-:Y:S05]  /*0950*/  @P0 BRA `(.L_x_13) ;  /* 0xfffffffc00e80947 */ /* 0x000fea000383ffff */
.L_x_12:
[----:B0-----:R1:W-:Y:S02]  /*0960*/  REDG.E.ADD.STRONG.GPU desc[UR6][R12.64], R21 ;  /* 0x000000150c00798e */ /* 0x0013e4000c12e106 */
.L_x_6:
[----:B------:R-:W-:Y:S05]  /*0970*/  BSYNC.RECONVERGENT B0 ;  /* 0x0000000000007941 */ /* 0x000fea0003800200 */
.L_x_5:
[----:B-----5:R-:W-:Y:S04]  /*0980*/  STG.E.64 desc[UR6][R24.64], R2 ;  /* 0x0000000218007986 */ /* 0x020fe8000c101b06 */
[----:B------:R-:W-:Y:S04]  /*0990*/  STG.E.64 desc[UR6][R24.64+0x8], R4 ;  /* 0x0000080418007986 */ /* 0x000fe8000c101b06 */
[----:B------:R-:W-:Y:S04]  /*09a0*/  STG.E.64 desc[UR6][R24.64+0x10], R6 ;  /* 0x0000100618007986 */ /* 0x000fe8000c101b06 */
[----:B------:R-:W-:Y:S04]  /*09b0*/  STG.E.64 desc[UR6][R24.64+0x18], R8 ;  /* 0x0000180818007986 */ /* 0x000fe8000c101b06 */
[----:B------:R-:W-:Y:S04]  /*09c0*/  STG.E.64 desc[UR6][R24.64+0x28], R22 ;  /* 0x0000281618007986 */ /* 0x000fe8000c101b06 */
[----:B------:R-:W-:Y:S01]  /*09d0*/  STG.E desc[UR6][R24.64+0x20], R20 ;  /* 0x0000201418007986 */ /* 0x000fe2000c101906 */
[----:B------:R-:W-:Y:S05]  /*09e0*/  EXIT ;  /* 0x000000000000794d */ /* 0x000fea0003800000 */
.L_x_14:
        /* <DEDUP_REMOVED lines=9> */
.L_x_30:


//--------------------- .text._Z25initRandomNumberGeneratorP17curandStateXORWOW --------------------------
	.section	.text._Z25initRandomNumberGeneratorP17curandStateXORWOW,"ax",@progbits
	.align	128
        .global         _Z25initRandomNumberGeneratorP17curandStateXORWOW
        .type           _Z25initRandomNumberGeneratorP17curandStateXORWOW,@function
        .size           _Z25initRandomNumberGeneratorP17curandStateXORWOW,(.L_x_31 - _Z25initRandomNumberGeneratorP17curandStateXORWOW)
        .other          _Z25initRandomNumberGeneratorP17curandStateXORWOW,@"STO_CUDA_ENTRY STV_DEFAULT"
_Z25initRandomNumberGeneratorP17curandStateXORWOW:
.text._Z25initRandomNumberGeneratorP17curandStateXORWOW:
[----:B------:R-:W-:Y:S01]  /*0000*/  LDC R1, c[0x0][0x37c] ;  /* 0x0000df00ff017b82 */ /* 0x000fe20000000800 */
[----:B------:R-:W0:Y:S07]  /*0010*/  S2R R0, SR_TID.X ;  /* 0x0000000000007919 */ /* 0x000e2e0000002100 */
[----:B------:R-:W0:Y:S01]  /*0020*/  S2UR UR4, SR_CTAID.X ;  /* 0x00000000000479c3 */ /* 0x000e220000002500 */
[----:B------:R-:W1:Y:S01]  /*0030*/  LDCU.64 UR6, c[0x0][0x358] ;  /* 0x00006b00ff0677ac */ /* 0x000e620008000a00 */
[----:B------:R-:W-:Y:S01]  /*0040*/  IMAD.MOV.U32 R4, RZ, RZ, 0x3198c20f ;  /* 0x3198c20fff047424 */ /* 0x000fe200078e00ff */
[----:B------:R-:W-:Y:S01]  /*0050*/  BSSY.RECONVERGENT B0, `(.L_x_15) ;  /* 0x00000de000007945 */ /* 0x000fe20003800200 */
[----:B------:R-:W-:-:S02]  /*0060*/  IMAD.MOV.U32 R6, RZ, RZ, 0x423bb012 ;  /* 0x423bb012ff067424 */ /* 0x000fc400078e00ff */
[----:B------:R-:W-:Y:S02]  /*0070*/  IMAD.MOV.U32 R7, RZ, RZ, -0x75bd8fc ;  /* 0xf8a42704ff077424 */ /* 0x000fe400078e00ff */
[----:B------:R-:W0:Y:S01]  /*0080*/  LDC R5, c[0x0][0x360] ;  /* 0x0000d800ff057b82 */ /* 0x000e220000000800 */
[----:B------:R-:W-:Y:S02]  /*0090*/  IMAD.MOV.U32 R8, RZ, RZ, -0x23270784 ;  /* 0xdcd8f87cff087424 */ /* 0x000fe400078e00ff */
[----:B------:R-:W-:-:S05]  /*00a0*/  IMAD.MOV.U32 R9, RZ, RZ, 0x57fa2510 ;  /* 0x57fa2510ff097424 */ /* 0x000fca00078e00ff */
[----:B------:R-:W2:Y:S01]  /*00b0*/  LDC.64 R2, c[0x0][0x380] ;  /* 0x0000e000ff027b82 */ /* 0x000ea20000000a00 */
[----:B0-----:R-:W-:Y:S02]  /*00c0*/  IMAD R0, R5, UR4, R0 ;  /* 0x0000000405007c24 */ /* 0x001fe4000f8e0200 */
[----:B------:R-:W-:-:S03]  /*00d0*/  IMAD.MOV.U32 R5, RZ, RZ, 0x5efdb30c ;  /* 0x5efdb30cff057424 */ /* 0x000fc600078e00ff */
[C---:B------:R-:W-:Y:S01]  /*00e0*/  ISETP.NE.AND P0, PT, R0.reuse, RZ, PT ;  /* 0x000000ff0000720c */ /* 0x040fe20003f05270 */
[----:B--2---:R-:W-:-:S05]  /*00f0*/  IMAD.WIDE.U32 R2, R0, 0x30, R2 ;  /* 0x0000003000027825 */ /* 0x004fca00078e0002 */
[----:B-1----:R0:W-:Y:S04]  /*0100*/  STG.E.64 desc[UR6][R2.64], R4 ;  /* 0x0000000402007986 */ /* 0x0021e8000c101b06 */
[----:B------:R0:W-:Y:S04]  /*0110*/  STG.E.64 desc[UR6][R2.64+0x8], R6 ;  /* 0x0000080602007986 */ /* 0x0001e8000c101b06 */
[----:B------:R0:W-:Y:S01]  /*0120*/  STG.E.64 desc[UR6][R2.64+0x10], R8 ;  /* 0x0000100802007986 */ /* 0x0001e2000c101b06 */
[----:B------:R-:W-:Y:S05]  /*0130*/  @!P0 BRA `(.L_x_16) ;  /* 0x0000000c003c8947 */ /* 0x000fea0003800000 */
[----:B------:R-:W-:-:S07]  /*0140*/  CS2R R12, SRZ ;  /* 0x00000000000c7805 */ /* 0x000fce000001ff00 */
.L_x_22:
[----:B0-----:R-:W-:Y:S01]  /*0150*/  LOP3.LUT R4, R0, 0x3, RZ, 0xc0, !PT ;  /* 0x0000000300047812 */ /* 0x001fe200078ec0ff */
[----:B------:R-:W-:Y:S03]  /*0160*/  BSSY.RECONVERGENT B1, `(.L_x_17) ;  /* 0x00000c6000017945 */ /* 0x000fe60003800200 */
[----:B------:R-:W-:-:S04]  /*0170*/  ISETP.NE.U32.AND P0, PT, R4, RZ, PT ;  /* 0x000000ff0400720c */ /* 0x000fc80003f05070 */
[----:B------:R-:W-:-:S13]  /*0180*/  ISETP.NE.AND.EX P0, PT, RZ, RZ, PT, P0 ;  /* 0x000000ffff00720c */ /* 0x000fda0003f05300 */
[----:B------:R-:W-:Y:S05]  /*0190*/  @!P0 BRA `(.L_x_18) ;  /* 0x0000000c00088947 */ /* 0x000fea0003800000 */
[----:B------:R-:W0:Y:S01]  /*01a0*/  LDC.64 R8, c[0x4][RZ] ;  /* 0x01000000ff087b82 */ /* 0x000e220000000a00 */
[----:B------:R-:W-:Y:S02]  /*01b0*/  IMAD.MOV.U32 R14, RZ, RZ, RZ ;  /* 0x000000ffff0e7224 */ /* 0x000fe400078e00ff */
[----:B0-----:R-:W-:-:S07]  /*01c0*/  IMAD.WIDE.U32 R8, R12, 0xc80, R8 ;  /* 0x00000c800c087825 */ /* 0x001fce00078e0008 */
.L_x_21:
[----:B0-----:R-:W-:Y:S01]  /*01d0*/  IMAD.MOV.U32 R15, RZ, RZ, RZ ;  /* 0x000000ffff0f7224 */ /* 0x001fe200078e00ff */
[----:B------:R-:W-:Y:S01]  /*01e0*/  CS2R R4, SRZ ;  /* 0x0000000000047805 */ /* 0x000fe2000001ff00 */
[----:B------:R-:W-:Y:S01]  /*01f0*/  IMAD.MOV.U32 R17, RZ, RZ, RZ ;  /* 0x000000ffff117224 */ /* 0x000fe200078e00ff */
[----:B------:R-:W-:-:S07]  /*0200*/  CS2R R6, SRZ ;  /* 0x0000000000067805 */ /* 0x000fce000001ff00 */
.L_x_20:
[----:B------:R-:W-:-:S05]  /*0210*/  IMAD.WIDE.U32 R10, R17, 0x4, R2 ;  /* 0x00000004110a7825 */ /* 0x000fca00078e0002 */
[----:B------:R0:W5:Y:S01]  /*0220*/  LDG.E R16, desc[UR6][R10.64+0x4] ;  /* 0x000004060a107981 */ /* 0x000162000c1e1900 */
[----:B------:R-:W-:-:S07]  /*0230*/  IMAD.MOV.U32 R19, RZ, RZ, RZ ;  /* 0x000000ffff137224 */ /* 0x000fce00078e00ff */
.L_x_19:
[----:B-----5:R-:W-:Y:S01]  /*0240*/  SHF.R.U32.HI R24, RZ, R19, R16 ;  /* 0x00000013ff187219 */ /* 0x020fe20000011610 */
[----:B0-----:R-:W-:-:S03]  /*0250*/  IMAD.SHL.U32 R10, R17, 0x20, RZ ;  /* 0x00000020110a7824 */ /* 0x001fc600078e00ff */
[----:B------:R-:W-:Y:S01]  /*0260*/  LOP3.LUT R11, R24, 0x1, RZ, 0xc0, !PT ;  /* 0x00000001180b7812 */ /* 0x000fe200078ec0ff */
[----:B------:R-:W-:-:S03]  /*0270*/  IMAD.IADD R10, R10, 0x1, R19 ;  /* 0x000000010a0a7824 */ /* 0x000fc600078e0213 */
[----:B------:R-:W-:Y:S01]  /*0280*/  ISETP.NE.U32.AND P0, PT, R11, 0x1, PT ;  /* 0x000000010b00780c */ /* 0x000fe20003f05070 */
[----:B------:R-:W-:-:S03]  /*0290*/  IMAD R11, R10, 0x5, RZ ;  /* 0x000000050a0b7824 */ /* 0x000fc600078e02ff */
[----:B------:R-:W-:Y:S01]  /*02a0*/  R2P PR, R24, 0x7e ;  /* 0x0000007e18007804 */ /* 0x000fe20000000000 */
[----:B------:R-:W-:-:S08]  /*02b0*/  IMAD.WIDE.U32 R10, R11, 0x4, R8 ;  /* 0x000000040b0a7825 */ /* 0x000fd000078e0008 */
[----:B------:R-:W2:Y:S04]  /*02c0*/  @!P0 LDG.E R18, desc[UR6][R10.64] ;  /* 0x000000060a128981 */ /* 0x000ea8000c1e1900 */
[----:B------:R-:W3:Y:S04]  /*02d0*/  @!P0 LDG.E R20, desc[UR6][R10.64+0x10] ;  /* 0x000010060a148981 */ /* 0x000ee8000c1e1900 */
[----:B------:R-:W4:Y:S04]  /*02e0*/  @P1 LDG.E R22, desc[UR6][R10.64+0x14] ;  /* 0x000014060a161981 */ /* 0x000f28000c1e1900 */
[----:B------:R-:W4:Y:S04]  /*02f0*/  @P2 LDG.E R26, desc[UR6][R10.64+0x28] ;  /* 0x000028060a1a2981 */ /* 0x000f28000c1e1900 */
[----:B------:R-:W4:Y:S04]  /*0300*/  @!P0 LDG.E R21, desc[UR6][R10.64+0x4] ;  /* 0x000004060a158981 */ /* 0x000f28000c1e1900 */
[----:B------:R-:W4:Y:S04]  /*0310*/  @!P0 LDG.E R23, desc[UR6][R10.64+0xc] ;  /* 0x00000c060a178981 */ /* 0x000f28000c1e1900 */
[----:B------:R-:W4:Y:S04]  /*0320*/  @P1 LDG.E R25, desc[UR6][R10.64+0x18] ;  /* 0x000018060a191981 */ /* 0x000f28000c1e1900 */
[----:B------:R-:W4:Y:S04]  /*0330*/  @P3 LDG.E R28, desc[UR6][R10.64+0x3c] ;  /* 0x00003c060a1c3981 */ /* 0x000f28000c1e1900 */
[----:B------:R-:W4:Y:S01]  /*0340*/  @P6 LDG.E R27, desc[UR6][R10.64+0x7c] ;  /* 0x00007c060a1b6981 */ /* 0x000f22000c1e1900 */
[----:B--2---:R-:W-:-:S03]  /*0350*/  @!P0 LOP3.LUT R15, R15, R18, RZ, 0x3c, !PT ;  /* 0x000000120f0f8212 */ /* 0x004fc600078e3cff */
[----:B------:R-:W2:Y:S01]  /*0360*/  @!P0 LDG.E R18, desc[UR6][R10.64+0x8] ;  /* 0x000008060a128981 */ /* 0x000ea2000c1e1900 */
[----:B---3--:R-:W-:-:S03]  /*0370*/  @!P0 LOP3.LUT R5, R5, R20, RZ, 0x3c, !PT ;  /* 0x0000001405058212 */ /* 0x008fc600078e3cff */
[----:B------:R-:W3:Y:S01]  /*0380*/  @P1 LDG.E R20, desc[UR6][R10.64+0x24] ;  /* 0x000024060a141981 */ /* 0x000ee2000c1e1900 */
[----:B----4-:R-:W-:-:S03]  /*0390*/  @P1 LOP3.LUT R15, R15, R22, RZ, 0x3c, !PT ;  /* 0x000000160f0f1212 */ /* 0x010fc600078e3cff */
[----:B------:R-:W4:Y:S01]  /*03a0*/  @P2 LDG.E R22, desc[UR6][R10.64+0x38] ;  /* 0x000038060a162981 */ /* 0x000f22000c1e1900 */
[----:B------:R-:W-:-:S03]  /*03b0*/  @P2 LOP3.LUT R15, R15, R26, RZ, 0x3c, !PT ;  /* 0x0000001a0f0f2212 */ /* 0x000fc600078e3cff */
[----:B------:R-:W4:Y:S01]  /*03c0*/  @P4 LDG.E R26, desc[UR6][R10.64+0x50] ;  /* 0x000050060a1a4981 */ /* 0x000f22000c1e1900 */
[----:B------:R-:W-:-:S03]  /*03d0*/  @!P0 LOP3.LUT R6, R6, R21, RZ, 0x3c, !PT ;  /* 0x0000001506068212 */ /* 0x000fc600078e3cff */
[----:B------:R-:W4:Y:S01]  /*03e0*/  @P1 LDG.E R21, desc[UR6][R10.64+0x20] ;  /* 0x000020060a151981 */ /* 0x000f22000c1e1900 */
[----:B------:R-:W-:-:S03]  /*03f0*/  @!P0 LOP3.LUT R4, R4, R23, RZ, 0x3c, !PT ;  /* 0x0000001704048212 */ /* 0x000fc600078e3cff */
[----:B------:R-:W4:Y:S01]  /*0400*/  @P2 LDG.E R23, desc[UR6][R10.64+0x2c] ;  /* 0x00002c060a172981 */ /* 0x000f22000c1e1900 */
[----:B------:R-:W-:-:S03]  /*0410*/  @P1 LOP3.LUT R6, R6, R25, RZ, 0x3c, !PT ;  /* 0x0000001906061212 */ /* 0x000fc600078e3cff */
[----:B------:R-:W4:Y:S01]  /*0420*/  @P2 LDG.E R25, desc[UR6][R10.64+0x34] ;  /* 0x000034060a192981 */ /* 0x000f22000c1e1900 */
[----:B--2---:R-:W-:-:S03]  /*0430*/  @!P0 LOP3.LUT R7, R7, R18, RZ, 0x3c, !PT ;  /* 0x0000001207078212 */ /* 0x004fc600078e3cff */
[----:B------:R-:W2:Y:S01]  /*0440*/  @P1 LDG.E R18, desc[UR6][R10.64+0x1c] ;  /* 0x00001c060a121981 */ /* 0x000ea2000c1e1900 */
[----:B---3--:R-:W-:-:S03]  /*0450*/  @P1 LOP3.LUT R5, R5, R20, RZ, 0x3c, !PT ;  /* 0x0000001405051212 */ /* 0x008fc600078e3cff */
[----:B------:R-:W3:Y:S01]  /*0460*/  @P2 LDG.E R20, desc[UR6][R10.64+0x30] ;  /* 0x000030060a142981 */ /* 0x000ee2000c1e1900 */
[----:B----4-:R-:W-:-:S03]  /*0470*/  @P2 LOP3.LUT R5, R5, R22, RZ, 0x3c, !PT ;  /* 0x0000001605052212 */ /* 0x010fc600078e3cff */
[----:B------:R-:W4:Y:S01]  /*0480*/  @P3 LDG.E R22, desc[UR6][R10.64+0x4c] ;  /* 0x00004c060a163981 */ /* 0x000f22000c1e1900 */
[----:B------:R-:W-:-:S04]  /*0490*/  @P3 LOP3.LUT R15, R15, R28, RZ, 0x3c, !PT ;  /* 0x0000001c0f0f3212 */ /* 0x000fc800078e3cff */
[----:B------:R-:W-:Y:S02]  /*04a0*/  @P4 LOP3.LUT R15, R15, R26, RZ, 0x3c, !PT ;  /* 0x0000001a0f0f4212 */ /* 0x000fe400078e3cff */
[----:B------:R-:W-:Y:S01]  /*04b0*/  @P1 LOP3.LUT R4, R4, R21, RZ, 0x3c, !PT ;  /* 0x0000001504041212 */ /* 0x000fe200078e3cff */
[----:B------:R-:W4:Y:S04]  /*04c0*/  @P5 LDG.E R26, desc[UR6][R10.64+0x64] ;  /* 0x000064060a1a5981 */ /* 0x000f28000c1e1900 */
[----:B------:R-:W4:Y:S01]  /*04d0*/  @P3 LDG.E R21, desc[UR6][R10.64+0x40] ;  /* 0x000040060a153981 */ /* 0x000f22000c1e1900 */
[----:B------:R-:W-:Y:S02]  /*04e0*/  @P2 LOP3.LUT R6, R6, R23, RZ, 0x3c, !PT ;  /* 0x0000001706062212 */ /* 0x000fe400078e3cff */
[----:B------:R-:W-:Y:S01]  /*04f0*/  @P2 LOP3.LUT R4, R4, R25, RZ, 0x3c, !PT ;  /* 0x0000001904042212 */ /* 0x000fe200078e3cff */
[----:B------:R-:W4:Y:S04]  /*0500*/  @P3 LDG.E R23, desc[UR6][R10.64+0x48] ;  /* 0x000048060a173981 */ /* 0x000f28000c1e1900 */
[----:B------:R-:W4:Y:S01]  /*0510*/  @P4 LDG.E R25, desc[UR6][R10.64+0x54] ;  /* 0x000054060a194981 */ /* 0x000f22000c1e1900 */
[----:B--2---:R-:W-:-:S03]  /*0520*/  @P1 LOP3.LUT R7, R7, R18, RZ, 0x3c, !PT ;  /* 0x0000001207071212 */ /* 0x004fc600078e3cff */
[----:B------:R-:W2:Y:S01]  /*0530*/  @P3 LDG.E R18, desc[UR6][R10.64+0x44] ;  /* 0x000044060a123981 */ /* 0x000ea2000c1e1900 */
[----:B---3--:R-:W-:-:S03]  /*0540*/  @P2 LOP3.LUT R7, R7, R20, RZ, 0x3c, !PT ;  /* 0x0000001407072212 */ /* 0x008fc600078e3cff */
[----:B------:R-:W3:Y:S01]  /*0550*/  @P4 LDG.E R20, desc[UR6][R10.64+0x58] ;  /* 0x000058060a144981 */ /* 0x000ee2000c1e1900 */
[----:B----4-:R-:W-:-:S03]  /*0560*/  @P3 LOP3.LUT R5, R5, R22, RZ, 0x3c, !PT ;  /* 0x0000001605053212 */ /* 0x010fc600078e3cff */
[----:B------:R-:W4:Y:S01]  /*0570*/  @P4 LDG.E R22, desc[UR6][R10.64+0x60] ;  /* 0x000060060a164981 */ /* 0x000f22000c1e1900 */
[----:B------:R-:W-:Y:S02]  /*0580*/  LOP3.LUT P0, RZ, R24, 0x80, RZ, 0xc0, !PT ;  /* 0x0000008018ff7812 */ /* 0x000fe4000780c0ff */
[----:B------:R-:W-:Y:S02]  /*0590*/  @P5 LOP3.LUT R15, R15, R26, RZ, 0x3c, !PT ;  /* 0x0000001a0f0f5212 */ /* 0x000fe400078e3cff */
[----:B------:R-:W4:Y:S01]  /*05a0*/  @P6 LDG.E R26, desc[UR6][R10.64+0x78] ;  /* 0x000078060a1a6981 */ /* 0x000f22000c1e1900 */
[----:B------:R-:W-:-:S03]  /*05b0*/  @P3 LOP3.LUT R6, R6, R21, RZ, 0x3c, !PT ;  /* 0x0000001506063212 */ /* 0x000fc600078e3cff */
[----:B------:R-:W4:Y:S01]  /*05c0*/  @P4 LDG.E R21, desc[UR6][R10.64+0x5c] ;  /* 0x00005c060a154981 */ /* 0x000f22000c1e1900 */
[----:B------:R-:W-:-:S03]  /*05d0*/  @P3 LOP3.LUT R4, R4, R23, RZ, 0x3c, !PT ;  /* 0x0000001704043212 */ /* 0x000fc600078e3cff */
[----:B------:R-:W4:Y:S01]  /*05e0*/  @P5 LDG.E R23, desc[UR6][R10.64+0x68] ;  /* 0x000068060a175981 */ /* 0x000f22000c1e1900 */
[----:B------:R-:W-:-:S03]  /*05f0*/  @P4 LOP3.LUT R6, R6, R25, RZ, 0x3c, !PT ;  /* 0x0000001906064212 */ /* 0x000fc600078e3cff */
[----:B------:R-:W4:Y:S01]  /*0600*/  @P5 LDG.E R25, desc[UR6][R10.64+0x70] ;  /* 0x000070060a195981 */ /* 0x000f22000c1e1900 */
[----:B--2---:R-:W-:-:S03]  /*0610*/  @P3 LOP3.LUT R7, R7, R18, RZ, 0x3c, !PT ;  /* 0x0000001207073212 */ /* 0x004fc600078e3cff */
[----:B------:R-:W2:Y:S01]  /*0620*/  @P5 LDG.E R18, desc[UR6][R10.64+0x6c] ;  /* 0x00006c060a125981 */ /* 0x000ea2000c1e1900 */
[----:B---3--:R-:W-:-:S03]  /*0630*/  @P4 LOP3.LUT R7, R7, R20, RZ, 0x3c, !PT ;  /* 0x0000001407074212 */ /* 0x008fc600078e3cff */
[----:B------:R-:W3:Y:S01]  /*0640*/  @P5 LDG.E R20, desc[UR6][R10.64+0x74] ;  /* 0x000074060a145981 */ /* 0x000ee2000c1e1900 */
[----:B----4-:R-:W-:-:S03]  /*0650*/  @P4 LOP3.LUT R5, R5, R22, RZ, 0x3c, !PT ;  /* 0x0000001605054212 */ /* 0x010fc600078e3cff */
[----:B------:R-:W4:Y:S01]  /*0660*/  @P0 LDG.E R22, desc[UR6][R10.64+0x8c] ;  /* 0x00008c060a160981 */ /* 0x000f22000c1e1900 */
[----:B------:R-:W-:-:S03]  /*0670*/  @P6 LOP3.LUT R15, R15, R26, RZ, 0x3c, !PT ;  /* 0x0000001a0f0f6212 */ /* 0x000fc600078e3cff */
        /* <DEDUP_REMOVED lines=13> */
[----:B------:R-:W-:Y:S02]  /*0750*/  @P6 LOP3.LUT R6, R6, R27, RZ, 0x3c, !PT ;  /* 0x0000001b06066212 */ /* 0x000fe400078e3cff */
[----:B------:R-:W-:Y:S02]  /*0760*/  @P6 LOP3.LUT R4, R4, R21, RZ, 0x3c, !PT ;  /* 0x0000001504046212 */ /* 0x000fe400078e3cff */
[----:B------:R-:W-:Y:S02]  /*0770*/  @P0 LOP3.LUT R6, R6, R23, RZ, 0x3c, !PT ;  /* 0x0000001706060212 */ /* 0x000fe400078e3cff */
[----:B------:R-:W-:Y:S02]  /*0780*/  @P0 LOP3.LUT R4, R4, R25, RZ, 0x3c, !PT ;  /* 0x0000001904040212 */ /* 0x000fe400078e3cff */
[----:B--2---:R-:W-:Y:S02]  /*0790*/  @P6 LOP3.LUT R7, R7, R18, RZ, 0x3c, !PT ;  /* 0x0000001207076212 */ /* 0x004fe400078e3cff */
[----:B---3--:R-:W-:-:S02]  /*07a0*/  @P6 LOP3.LUT R5, R5, R20, RZ, 0x3c, !PT ;  /* 0x0000001405056212 */ /* 0x008fc400078e3cff */
[----:B----4-:R-:W-:Y:S02]  /*07b0*/  @P0 LOP3.LUT R7, R7, R22, RZ, 0x3c, !PT ;  /* 0x0000001607070212 */ /* 0x010fe400078e3cff */
[----:B------:R-:W-:Y:S02]  /*07c0*/  @P0 LOP3.LUT R5, R5, R26, RZ, 0x3c, !PT ;  /* 0x0000001a05050212 */ /* 0x000fe400078e3cff */
[----:B------:R-:W-:-:S13]  /*07d0*/  R2P PR, R24.B1, 0x7f ;  /* 0x0000007f18007804 */ /* 0x000fda0000001000 */
[----:B------:R-:W2:Y:S04]  /*07e0*/  @P0 LDG.E R18, desc[UR6][R10.64+0xa0] ;  /* 0x0000a0060a120981 */ /* 0x000ea8000c1e1900 */
[----:B------:R-:W3:Y:S04]  /*07f0*/  @P1 LDG.E R22, desc[UR6][R10.64+0xb4] ;  /* 0x0000b4060a161981 */ /* 0x000ee8000c1e1900 */
[----:B------:R-:W4:Y:S04]  /*0800*/  @P2 LDG.E R26, desc[UR6][R10.64+0xc8] ;  /* 0x0000c8060a1a2981 */ /* 0x000f28000c1e1900 */
[----:B------:R-:W4:Y:S04]  /*0810*/  @P3 LDG.E R28, desc[UR6][R10.64+0xdc] ;  /* 0x0000dc060a1c3981 */ /* 0x000f28000c1e1900 */
[----:B------:R-:W4:Y:S04]  /*0820*/  @P0 LDG.E R23, desc[UR6][R10.64+0xa4] ;  /* 0x0000a4060a170981 */ /* 0x000f28000c1e1900 */
[----:B------:R-:W4:Y:S04]  /*0830*/  @P0 LDG.E R20, desc[UR6][R10.64+0xa8] ;  /* 0x0000a8060a140981 */ /* 0x000f28000c1e1900 */
[----:B------:R-:W4:Y:S04]  /*0840*/  @P4 LDG.E R25, desc[UR6][R10.64+0xf0] ;  /* 0x0000f0060a194981 */ /* 0x000f28000c1e1900 */
        /* <DEDUP_REMOVED lines=21> */
[----:B------:R-:W-:Y:S02]  /*09a0*/  LOP3.LUT P0, RZ, R24, 0x8000, RZ, 0xc0, !PT ;  /* 0x0000800018ff7812 */ /* 0x000fe4000780c0ff */
[----:B----4-:R-:W-:Y:S01]  /*09b0*/  @P5 LOP3.LUT R15, R15, R26, RZ, 0x3c, !PT ;  /* 0x0000001a0f0f5212 */ /* 0x010fe200078e3cff */
[----:B------:R-:W4:Y:S04]  /*09c0*/  @P3 LDG.E R24, desc[UR6][R10.64+0xe4] ;  /* 0x0000e4060a183981 */ /* 0x000f28000c1e1900 */
[----:B------:R-:W2:Y:S01]  /*09d0*/  @P6 LDG.E R26, desc[UR6][R10.64+0x118] ;  /* 0x000118060a1a6981 */ /* 0x000ea2000c1e1900 */
        /* <DEDUP_REMOVED lines=8> */
[----:B---3--:R-:W-:-:S03]  /*0a60*/  @P2 LOP3.LUT R5, R5, R22, RZ, 0x3c, !PT ;  /* 0x0000001605052212 */ /* 0x008fc600078e3cff */
[----:B------:R-:W3:Y:S01]  /*0a70*/  @P4 LDG.E R22, desc[UR6][R10.64+0x100] ;  /* 0x000100060a164981 */ /* 0x000ee2000c1e1900 */
[----:B--2---:R-:W-:-:S03]  /*0a80*/  @P6 LOP3.LUT R15, R15, R26, RZ, 0x3c, !PT ;  /* 0x0000001a0f0f6212 */ /* 0x004fc600078e3cff */
[----:B------:R-:W2:Y:S01]  /*0a90*/  @P0 LDG.E R26, desc[UR6][R10.64+0x12c] ;  /* 0x00012c060a1a0981 */ /* 0x000ea2000c1e1900 */
[----:B----4-:R-:W-:-:S03]  /*0aa0*/  @P2 LOP3.LUT R4, R4, R23, RZ, 0x3c, !PT ;  /* 0x0000001704042212 */ /* 0x010fc600078e3cff */
[----:B------:R-:W4:Y:S01]  /*0ab0*/  @P4 LDG.E R23, desc[UR6][R10.64+0xfc] ;  /* 0x0000fc060a174981 */ /* 0x000f22000c1e1900 */
[----:B------:R-:W-:-:S03]  /*0ac0*/  @P2 LOP3.LUT R7, R7, R20, RZ, 0x3c, !PT ;  /* 0x0000001407072212 */ /* 0x000fc600078e3cff */
[----:B------:R-:W4:Y:S01]  /*0ad0*/  @P4 LDG.E R20, desc[UR6][R10.64+0xf8] ;  /* 0x0000f8060a144981 */ /* 0x000f22000c1e1900 */
[----:B------:R-:W-:Y:S02]  /*0ae0*/  @P3 LOP3.LUT R4, R4, R27, RZ, 0x3c, !PT ;  /* 0x0000001b04043212 */ /* 0x000fe400078e3cff */
[----:B------:R-:W-:Y:S01]  /*0af0*/  @P3 LOP3.LUT R6, R6, R25, RZ, 0x3c, !PT ;  /* 0x0000001906063212 */ /* 0x000fe200078e3cff */
[----:B------:R-:W4:Y:S01]  /*0b00*/  @P5 LDG.E R27, desc[UR6][R10.64+0x110] ;  /* 0x000110060a1b5981 */ /* 0x000f22000c1e1900 */
[----:B------:R-:W-:-:S03]  /*0b10*/  @P3 LOP3.LUT R7, R7, R24, RZ, 0x3c, !PT ;  /* 0x0000001807073212 */ /* 0x000fc600078e3cff */
[----:B------:R-:W4:Y:S04]  /*0b20*/  @P5 LDG.E R25, desc[UR6][R10.64+0x108] ;  /* 0x000108060a195981 */ /* 0x000f28000c1e1900 */
        /* <DEDUP_REMOVED lines=19> */
[----:B------:R-:W-:-:S05]  /*0c60*/  VIADD R19, R19, 0x10 ;  /* 0x0000001013137836 */ /* 0x000fca0000000000 */
[----:B------:R-:W-:Y:S02]  /*0c70*/  ISETP.NE.AND P1, PT, R19, 0x20, PT ;  /* 0x000000201300780c */ /* 0x000fe40003f25270 */
[----:B------:R-:W-:Y:S02]  /*0c80*/  @P5 LOP3.LUT R5, R5, R18, RZ, 0x3c, !PT ;  /* 0x0000001205055212 */ /* 0x000fe400078e3cff */
[----:B------:R-:W-:Y:S02]  /*0c90*/  @P6 LOP3.LUT R6, R6, R21, RZ, 0x3c, !PT ;  /* 0x0000001506066212 */ /* 0x000fe400078e3cff */
[----:B---3--:R-:W-:-:S04]  /*0ca0*/  @P6 LOP3.LUT R5, R5, R22, RZ, 0x3c, !PT ;  /* 0x0000001605056212 */ /* 0x008fc800078e3cff */
[----:B--2---:R-:W-:Y:S02]  /*0cb0*/  @P0 LOP3.LUT R5, R5, R26, RZ, 0x3c, !PT ;  /* 0x0000001a05050212 */ /* 0x004fe400078e3cff */
[----:B----4-:R-:W-:Y:S02]  /*0cc0*/  @P6 LOP3.LUT R4, R4, R23, RZ, 0x3c, !PT ;  /* 0x0000001704046212 */ /* 0x010fe400078e3cff */
[----:B------:R-:W-:Y:S02]  /*0cd0*/  @P6 LOP3.LUT R7, R7, R20, RZ, 0x3c, !PT ;  /* 0x0000001407076212 */ /* 0x000fe400078e3cff */
[----:B------:R-:W-:Y:S02]  /*0ce0*/  @P0 LOP3.LUT R4, R4, R27, RZ, 0x3c, !PT ;  /* 0x0000001b04040212 */ /* 0x000fe400078e3cff */
[----:B------:R-:W-:Y:S02]  /*0cf0*/  @P0 LOP3.LUT R6, R6, R25, RZ, 0x3c, !PT ;  /* 0x0000001906060212 */ /* 0x000fe400078e3cff */
[----:B------:R-:W-:Y:S01]  /*0d00*/  @P0 LOP3.LUT R7, R7, R24, RZ, 0x3c, !PT ;  /* 0x0000001807070212 */ /* 0x000fe200078e3cff */
[----:B------:R-:W-:Y:S06]  /*0d10*/  @P1 BRA `(.L_x_19) ;  /* 0xfffffff400481947 */ /* 0x000fec000383ffff */
[----:B------:R-:W-:-:S05]  /*0d20*/  VIADD R17, R17, 0x1 ;  /* 0x0000000111117836 */ /* 0x000fca0000000000 */
[----:B------:R-:W-:-:S13]  /*0d30*/  ISETP.NE.AND P0, PT, R17, 0x5, PT ;  /* 0x000000051100780c */ /* 0x000fda0003f05270 */
[----:B------:R-:W-:Y:S05]  /*0d40*/  @P0 BRA `(.L_x_20) ;  /* 0xfffffff400300947 */ /* 0x000fea000383ffff */
[----:B------:R0:W-:Y:S01]  /*0d50*/  STG.E.64 desc[UR6][R2.64+0x8], R6 ;  /* 0x0000080602007986 */ /* 0x0001e2000c101b06 */
[----:B------:R-:W-:Y:S01]  /*0d60*/  VIADD R14, R14, 0x1 ;  /* 0x000000010e0e7836 */ /* 0x000fe20000000000 */
[----:B------:R-:W-:Y:S02]  /*0d70*/  LOP3.LUT R11, R0, 0x3, RZ, 0xc0, !PT ;  /* 0x00000003000b7812 */ /* 0x000fe400078ec0ff */
[----:B------:R0:W-:Y:S02]  /*0d80*/  STG.E.64 desc[UR6][R2.64+0x10], R4 ;  /* 0x0000100402007986 */ /* 0x0001e4000c101b06 */
[----:B------:R-:W-:Y:S02]  /*0d90*/  ISETP.GE.U32.AND P0, PT, R14, R11, PT ;  /* 0x0000000b0e00720c */ /* 0x000fe40003f06070 */
[----:B------:R0:W-:Y:S11]  /*0da0*/  STG.E desc[UR6][R2.64+0x4], R15 ;  /* 0x0000040f02007986 */ /* 0x0001f6000c101906 */
[----:B------:R-:W-:Y:S05]  /*0db0*/  @!P0 BRA `(.L_x_21) ;  /* 0xfffffff400048947 */ /* 0x000fea000383ffff */
.L_x_18:
[----:B------:R-:W-:Y:S05]  /*0dc0*/  BSYNC.RECONVERGENT B1 ;  /* 0x0000000000017941 */ /* 0x000fea0003800200 */
.L_x_17:
[----:B------:R-:W-:Y:S01]  /*0dd0*/  ISETP.GE.U32.AND P0, PT, R0, 0x4, PT ;  /* 0x000000040000780c */ /* 0x000fe20003f06070 */
[----:B------:R-:W-:Y:S01]  /*0de0*/  VIADD R12, R12, 0x1 ;  /* 0x000000010c0c7836 */ /* 0x000fe20000000000 */
[--C-:B------:R-:W-:Y:S02]  /*0df0*/  SHF.R.U64 R0, R0, 0x2, R13.reuse ;  /* 0x0000000200007819 */ /* 0x100fe4000000120d */
[----:B------:R-:W-:Y:S02]  /*0e00*/  ISETP.GE.U32.AND.EX P0, PT, R13, RZ, PT, P0 ;  /* 0x000000ff0d00720c */ /* 0x000fe40003f06100 */
[----:B------:R-:W-:-:S11]  /*0e10*/  SHF.R.U32.HI R13, RZ, 0x2, R13 ;  /* 0x00000002ff0d7819 */ /* 0x000fd6000001160d */
[----:B------:R-:W-:Y:S05]  /*0e20*/  @P0 BRA `(.L_x_22) ;  /* 0xfffffff000c80947 */ /* 0x000fea000383ffff */
.L_x_16:
[----:B------:R-:W-:Y:S05]  /*0e30*/  BSYNC.RECONVERGENT B0 ;  /* 0x0000000000007941 */ /* 0x000fea0003800200 */
.L_x_15:
[----:B------:R-:W-:Y:S01]  /*0e40*/  IMAD.MOV.U32 R0, RZ, RZ, RZ ;  /* 0x000000ffff007224 */ /* 0x000fe200078e00ff */
[----:B------:R-:W-:Y:S01]  /*0e50*/  UMOV UR8, 0xc ;  /* 0x0000000c00087882 */ /* 0x000fe20000000000 */
[----:B------:R-:W-:-:S05]  /*0e60*/  UMOV UR5, URZ ;  /* 0x000000ff00057c82 */ /* 0x000fca0008000000 */
.L_x_27:
[----:B------:R-:W-:-:S04]  /*0e70*/  ULOP3.LUT UR4, UR8, 0x3, URZ, 0xc0, !UPT ;  /* 0x0000000308047892 */ /* 0x000fc8000f8ec0ff */
[----:B------:R-:W-:-:S04]  /*0e80*/  UISETP.NE.U32.AND UP0, UPT, UR4, URZ, UPT ;  /* 0x000000ff0400728c */ /* 0x000fc8000bf05070 */
[----:B------:R-:W-:-:S09]  /*0e90*/  UISETP.NE.AND.EX UP0, UPT, URZ, URZ, UPT, UP0 ;  /* 0x000000ffff00728c */ /* 0x000fd2000bf05300 */
[----:B-1----:R-:W-:Y:S05]  /*0ea0*/  BRA.U !UP0, `(.L_x_23) ;  /* 0x0000000d08087547 */ /* 0x002fea000b800000 */
[----:B0-----:R-:W0:Y:S01]  /*0eb0*/  LDC.64 R8, c[0x4][0x8] ;  /* 0x01000200ff087b82 */ /* 0x001e220000000a00 */
[----:B------:R-:W-:Y:S01]  /*0ec0*/  UMOV UR4, URZ ;  /* 0x000000ff00047c82 */ /* 0x000fe20008000000 */
[----:B0-----:R-:W-:-:S07]  /*0ed0*/  IMAD.WIDE.U32 R8, R0, 0xc80, R8 ;  /* 0x00000c8000087825 */ /* 0x001fce00078e0008 */
.L_x_26:
[----:B-1----:R-:W-:Y:S01]  /*0ee0*/  IMAD.MOV.U32 R13, RZ, RZ, RZ ;  /* 0x000000ffff0d7224 */ /* 0x002fe200078e00ff */
[----:B------:R-:W-:Y:S01]  /*0ef0*/  CS2R R4, SRZ ;  /* 0x0000000000047805 */ /* 0x000fe2000001ff00 */
[----:B------:R-:W-:Y:S01]  /*0f00*/  IMAD.MOV.U32 R15, RZ, RZ, RZ ;  /* 0x000000ffff0f7224 */ /* 0x000fe200078e00ff */
[----:B------:R-:W-:-:S07]  /*0f10*/  CS2R R6, SRZ ;  /* 0x0000000000067805 */ /* 0x000fce000001ff00 */
.L_x_25:
[----:B------:R-:W-:-:S05]  /*0f20*/  IMAD.WIDE.U32 R10, R15, 0x4, R2 ;  /* 0x000000040f0a7825 */ /* 0x000fca00078e0002 */
[----:B------:R0:W5:Y:S01]  /*0f30*/  LDG.E R12, desc[UR6][R10.64+0x4] ;  /* 0x000004060a0c7981 */ /* 0x000162000c1e1900 */
[----:B------:R-:W-:-:S07]  /*0f40*/  IMAD.MOV.U32 R17, RZ, RZ, RZ ;  /* 0x000000ffff117224 */ /* 0x000fce00078e00ff */
.L_x_24:
        /* <DEDUP_REMOVED lines=9> */
[----:B------:R-:W3:Y:S04]  /*0fe0*/  @P1 LDG.E R20, desc[UR6][R10.64+0x14] ;  /* 0x000014060a141981 */ /* 0x000ee8000c1e1900 */
[----:B------:R-:W4:Y:S04]  /*0ff0*/  @P2 LDG.E R24, desc[UR6][R10.64+0x28] ;  /* 0x000028060a182981 */ /* 0x000f28000c1e1900 */
[----:B------:R-:W4:Y:S04]  /*1000*/  @P3 LDG.E R26, desc[UR6][R10.64+0x3c] ;  /* 0x00003c060a1a3981 */ /* 0x000f28000c1e1900 */
[----:B------:R-:W4:Y:S04]  /*1010*/  @P4 LDG.E R28, desc[UR6][R10.64+0x50] ;  /* 0x000050060a1c4981 */ /* 0x000f28000c1e1900 */
[----:B------:R-:W4:Y:S04]  /*1020*/  @!P0 LDG.E R19, desc[UR6][R10.64+0x4] ;  /* 0x000004060a138981 */ /* 0x000f28000c1e1900 */
[----:B------:R-:W4:Y:S04]  /*1030*/  @P5 LDG.E R23, desc[UR6][R10.64+0x64] ;  /* 0x000064060a175981 */ /* 0x000f28000c1e1900 */
[----:B------:R-:W4:Y:S04]  /*1040*/  @!P0 LDG.E R16, desc[UR6][R10.64+0x8] ;  /* 0x000008060a108981 */ /* 0x000f28000c1e1900 */
[----:B------:R-:W4:Y:S04]  /*1050*/  @!P0 LDG.E R21, desc[UR6][R10.64+0xc] ;  /* 0x00000c060a158981 */ /* 0x000f28000c1e1900 */
[----:B------:R-:W4:Y:S04]  /*1060*/  @!P0 LDG.E R18, desc[UR6][R10.64+0x10] ;  /* 0x000010060a128981 */ /* 0x000f28000c1e1900 */
[----:B------:R-:W4:Y:S04]  /*1070*/  @P2 LDG.E R25, desc[UR6][R10.64+0x34] ;  /* 0x000034060a192981 */ /* 0x000f28000c1e1900 */
        /* <DEDUP_REMOVED lines=9> */
[----:B------:R-:W-:Y:S02]  /*1110*/  @!P0 LOP3.LUT R6, R6, R19, RZ, 0x3c, !PT ;  /* 0x0000001306068212 */ /* 0x000fe400078e3cff */
[----:B------:R-:W3:Y:S01]  /*1120*/  @P1 LDG.E R19, desc[UR6][R10.64+0x18] ;  /* 0x000018060a131981 */ /* 0x000ee2000c1e1900 */
[----:B------:R-:W-:-:S03]  /*1130*/  @P5 LOP3.LUT R13, R13, R23, RZ, 0x3c, !PT ;  /* 0x000000170d0d5212 */ /* 0x000fc600078e3cff */
[----:B------:R-:W3:Y:S01]  /*1140*/  @P2 LDG.E R23, desc[UR6][R10.64+0x2c] ;  /* 0x00002c060a172981 */ /* 0x000ee2000c1e1900 */
[----:B------:R-:W-:-:S03]  /*1150*/  @!P0 LOP3.LUT R7, R7, R16, RZ, 0x3c, !PT ;  /* 0x0000001007078212 */ /* 0x000fc600078e3cff */
[----:B------:R-:W3:Y:S01]  /*1160*/  @P1 LDG.E R16, desc[UR6][R10.64+0x24] ;  /* 0x000024060a101981 */ /* 0x000ee2000c1e1900 */
[----:B------:R-:W-:-:S03]  /*1170*/  @!P0 LOP3.LUT R4, R4, R21, RZ, 0x3c, !PT ;  /* 0x0000001504048212 */ /* 0x000fc600078e3cff */
[----:B------:R-:W3:Y:S01]  /*1180*/  @P1 LDG.E R21, desc[UR6][R10.64+0x20] ;  /* 0x000020060a151981 */ /* 0x000ee2000c1e1900 */
[----:B------:R-:W-:-:S03]  /*1190*/  @!P0 LOP3.LUT R5, R5, R18, RZ, 0x3c, !PT ;  /* 0x0000001205058212 */ /* 0x000fc600078e3cff */
[----:B------:R-:W3:Y:S01]  /*11a0*/  @P2 LDG.E R18, desc[UR6][R10.64+0x30] ;  /* 0x000030060a122981 */ /* 0x000ee2000c1e1900 */
[----:B--2---:R-:W-:-:S03]  /*11b0*/  @P1 LOP3.LUT R7, R7, R14, RZ, 0x3c, !PT ;  /* 0x0000000e07071212 */ /* 0x004fc600078e3cff */
[----:B------:R-:W2:Y:S01]  /*11c0*/  @P3 LDG.E R14, desc[UR6][R10.64+0x44] ;  /* 0x000044060a0e3981 */ /* 0x000ea2000c1e1900 */
[----:B----4-:R-:W-:-:S03]  /*11d0*/  @P6 LOP3.LUT R13, R13, R24, RZ, 0x3c, !PT ;  /* 0x000000180d0d6212 */ /* 0x010fc600078e3cff */
[----:B------:R-:W4:Y:S01]  /*11e0*/  @P5 LDG.E R24, desc[UR6][R10.64+0x6c] ;  /* 0x00006c060a185981 */ /* 0x000f22000c1e1900 */
[----:B---3--:R-:W-:-:S03]  /*11f0*/  @P1 LOP3.LUT R6, R6, R19, RZ, 0x3c, !PT ;  /* 0x0000001306061212 */ /* 0x008fc600078e3cff */
[----:B------:R-:W3:Y:S01]  /*1200*/  @P3 LDG.E R19, desc[UR6][R10.64+0x48] ;  /* 0x000048060a133981 */ /* 0x000ee2000c1e1900 */
        /* <DEDUP_REMOVED lines=8> */
[----:B------:R-:W-:Y:S02]  /*1290*/  @P2 LOP3.LUT R5, R5, R20, RZ, 0x3c, !PT ;  /* 0x0000001405052212 */ /* 0x000fe400078e3cff */
[----:B------:R-:W-:Y:S01]  /*12a0*/  @P2 LOP3.LUT R4, R4, R25, RZ, 0x3c, !PT ;  /* 0x0000001904042212 */ /* 0x000fe200078e3cff */
[----:B------:R-:W4:Y:S04]  /*12b0*/  @P4 LDG.E R20, desc[UR6][R10.64+0x60] ;  /* 0x000060060a144981 */ /* 0x000f28000c1e1900 */
[----:B------:R-:W4:Y:S01]  /*12c0*/  @P5 LDG.E R25, desc[UR6][R10.64+0x68] ;  /* 0x000068060a195981 */ /* 0x000f22000c1e1900 */
[----:B------:R-:W-:Y:S02]  /*12d0*/  LOP3.LUT P0, RZ, R22, 0x80, RZ, 0xc0, !PT ;  /* 0x0000008016ff7812 */ /* 0x000fe4000780c0ff */
[----:B------:R-:W-:-:S11]  /*12e0*/  @P3 LOP3.LUT R6, R6, R27, RZ, 0x3c, !PT ;  /* 0x0000001b06063212 */ /* 0x000fd600078e3cff */
        /* <DEDUP_REMOVED lines=20> */
[----:B------:R-:W-:Y:S02]  /*1430*/  @P0 LOP3.LUT R13, R13, R26, RZ, 0x3c, !PT ;  /* 0x0000001a0d0d0212 */ /* 0x000fe400078e3cff */
[----:B--2---:R-:W-:Y:S02]  /*1440*/  @P5 LOP3.LUT R5, R5, R14, RZ, 0x3c, !PT ;  /* 0x0000000e05055212 */ /* 0x004fe400078e3cff */
[----:B---3--:R-:W-:-:S04]  /*1450*/  @P5 LOP3.LUT R4, R4, R19, RZ, 0x3c, !PT ;  /* 0x0000001304045212 */ /* 0x008fc800078e3cff */
[----:B----4-:R-:W-:Y:S02]  /*1460*/  @P6 LOP3.LUT R4, R4, R23, RZ, 0x3c, !PT ;  /* 0x0000001704046212 */ /* 0x010fe400078e3cff */
[----:B------:R-:W-:Y:S02]  /*1470*/  @P6 LOP3.LUT R7, R7, R16, RZ, 0x3c, !PT ;  /* 0x0000001007076212 */ /* 0x000fe400078e3cff */
[----:B------:R-:W-:Y:S02]  /*1480*/  @P6 LOP3.LUT R6, R6, R21, RZ, 0x3c, !PT ;  /* 0x0000001506066212 */ /* 0x000fe400078e3cff */
[----:B------:R-:W-:Y:S02]  /*1490*/  @P6 LOP3.LUT R5, R5, R18, RZ, 0x3c, !PT ;  /* 0x0000001205056212 */ /* 0x000fe400078e3cff */
[----:B------:R-:W-:Y:S02]  /*14a0*/  @P0 LOP3.LUT R4, R4, R27, RZ, 0x3c, !PT ;  /* 0x0000001b04040212 */ /* 0x000fe400078e3cff */
[----:B------:R-:W-:-:S02]  /*14b0*/  @P0 LOP3.LUT R7, R7, R20, RZ, 0x3c, !PT ;  /* 0x0000001407070212 */ /* 0x000fc400078e3cff */
[----:B------:R-:W-:Y:S02]  /*14c0*/  @P0 LOP3.LUT R6, R6, R25, RZ, 0x3c, !PT ;  /* 0x0000001906060212 */ /* 0x000fe400078e3cff */
        /* <DEDUP_REMOVED lines=33> */
[----:B--2---:R-:W-:Y:S02]  /*16e0*/  @P0 LOP3.LUT R5, R5, R16, RZ, 0x3c, !PT ;  /* 0x0000001005050212 */ /* 0x004fe400078e3cff */
[----:B------:R-:W-:Y:S01]  /*16f0*/  LOP3.LUT P0, RZ, R22, 0x8000, RZ, 0xc0, !PT ;  /* 0x0000800016ff7812 */ /* 0x000fe2000780c0ff */
        /* <DEDUP_REMOVED lines=8> */
[----:B------:R-:W4:Y:S04]  /*1780*/  @P4 LDG.E R14, desc[UR6][R10.64+0x100] ;  /* 0x000100060a0e4981 */ /* 0x000f28000c1e1900 */
[----:B------:R-:W4:Y:S01]  /*1790*/  @P4 LDG.E R22, desc[UR6][R10.64+0xf8] ;  /* 0x0000f8060a164981 */ /* 0x000f22000c1e1900 */
[----:B------:R-:W-:Y:S02]  /*17a0*/  @P1 LOP3.LUT R5, R5, R26, RZ, 0x3c, !PT ;  /* 0x0000001a05051212 */ /* 0x000fe400078e3cff */
[----:B------:R-:W-:Y:S02]  /*17b0*/  @P2 LOP3.LUT R4, R4, R23, RZ, 0x3c, !PT ;  /* 0x0000001704042212 */ /* 0x000fe400078e3cff */
[----:B------:R-:W-:Y:S01]  /*17c0*/  @P2 LOP3.LUT R6, R6, R21, RZ, 0x3c, !PT ;  /* 0x0000001506062212 */ /* 0x000fe200078e3cff */
[----:B------:R-:W4:Y:S01]  /*17d0*/  @P5 LDG.E R23, desc[UR6][R10.64+0x110] ;  /* 0x000110060a175981 */ /* 0x000f22000c1e1900 */
[----:B------:R-:W-:-:S03]  /*17e0*/  @P3 LOP3.LUT R4, R4, R27, RZ, 0x3c, !PT ;  /* 0x0000001b04043212 */ /* 0x000fc600078e3cff */
[----:B------:R-:W4:Y:S01]  /*17f0*/  @P5 LDG.E R21, desc[UR6][R10.64+0x108] ;  /* 0x000108060a155981 */ /* 0x000f22000c1e1900 */
[----:B------:R-:W-:Y:S02]  /*1800*/  @P6 LOP3.LUT R13, R13, R28, RZ, 0x3c, !PT ;  /* 0x0000001c0d0d6212 */ /* 0x000fe400078e3cff */
[----:B------:R-:W-:Y:S01]  /*1810*/  @P3 LOP3.LUT R6, R6, R25, RZ, 0x3c, !PT ;  /* 0x0000001906063212 */ /* 0x000fe200078e3cff */
[----:B------:R-:W4:Y:S01]  /*1820*/  @P0 LDG.E R27, desc[UR6][R10.64+0x130] ;  /* 0x000130060a1b0981 */ /* 0x000f22000c1e1900 */
[----:B------:R-:W-:-:S03]  /*1830*/  @P4 LOP3.LUT R4, R4, R19, RZ, 0x3c, !PT ;  /* 0x0000001304044212 */ /* 0x000fc600078e3cff */
[----:B------:R-:W4:Y:S01]  /*1840*/  @P6 LDG.E R19, desc[UR6][R10.64+0x11c] ;  /* 0x00011c060a136981 */ /* 0x000f22000c1e1900 */
[----:B------:R-:W-:-:S03]  /*1850*/  @P4 LOP3.LUT R6, R6, R29, RZ, 0x3c, !PT ;  /* 0x0000001d06064212 */ /* 0x000fc600078e3cff */
        /* <DEDUP_REMOVED lines=17> */
[----:B------:R-:W-:-:S04]  /*1970*/  @P5 LOP3.LUT R6, R6, R21, RZ, 0x3c, !PT ;  /* 0x0000001506065212 */ /* 0x000fc800078e3cff */
        /* <DEDUP_REMOVED lines=15> */
[----:B------:R-:W-:Y:S02]  /*1a70*/  ULOP3.LUT UR9, UR8, 0x3, URZ, 0xc0, !UPT ;  /* 0x0000000308097892 */ /* 0x000fe4000f8ec0ff */
[----:B------:R-:W-:Y:S01]  /*1a80*/  UIADD3 UR4, UPT, UPT, UR4, 0x1, URZ ;  /* 0x0000000104047890 */ /* 0x000fe2000fffe0ff */
[----:B------:R1:W-:Y:S03]  /*1a90*/  STG.E.64 desc[UR6][R2.64+0x10], R4 ;  /* 0x0000100402007986 */ /* 0x0003e6000c101b06 */
[----:B------:R-:W-:Y:S01]  /*1aa0*/  UISETP.GE.U32.AND UP0, UPT, UR4, UR9, UPT ;  /* 0x000000090400728c */ /* 0x000fe2000bf06070 */
[----:B------:R1:W-:Y:S08]  /*1ab0*/  STG.E desc[UR6][R2.64+0x4], R13 ;  /* 0x0000040d02007986 */ /* 0x0003f0000c101906 */
[----:B------:R-:W-:Y:S05]  /*1ac0*/  BRA.U !UP0, `(.L_x_26) ;  /* 0xfffffff508047547 */ /* 0x000fea000b83ffff */
.L_x_23:
[----:B------:R-:W-:Y:S01]  /*1ad0*/  VIADD R0, R0, 0x1 ;  /* 0x0000000100007836 */ /* 0x000fe20000000000 */
[----:B------:R-:W-:Y:S02]  /*1ae0*/  USHF.R.U64 UR8, UR8, 0x2, UR5 ;  /* 0x0000000208087899 */ /* 0x000fe40008001205 */
[----:B------:R-:W-:Y:S02]  /*1af0*/  USHF.R.U32.HI UR5, URZ, 0x2, UR5 ;  /* 0x00000002ff057899 */ /* 0x000fe40008011605 */
[----:B------:R-:W-:-:S13]  /*1b00*/  ISETP.NE.AND P0, PT, R0, 0x2, PT ;  /* 0x000000020000780c */ /* 0x000fda0003f05270 */
[----:B------:R-:W-:Y:S05]  /*1b10*/  @P0 BRA `(.L_x_27) ;  /* 0xfffffff000d40947 */ /* 0x000fea000383ffff */
[----:B01----:R-:W-:Y:S01]  /*1b20*/  IMAD.MOV.U32 R5, RZ, RZ, 0x31db1f4b ;  /* 0x31db1f4bff057424 */ /* 0x003fe200078e00ff */
[----:B------:R-:W-:Y:S04]  /*1b30*/  STG.E.64 desc[UR6][R2.64+0x18], RZ ;  /* 0x000018ff02007986 */ /* 0x000fe8000c101b06 */
[----:B------:R-:W-:Y:S04]  /*1b40*/  STG.E desc[UR6][R2.64+0x20], RZ ;  /* 0x000020ff02007986 */ /* 0x000fe8000c101906 */
[----:B------:R-:W-:Y:S04]  /*1b50*/  STG.E.64 desc[UR6][R2.64+0x28], RZ ;  /* 0x000028ff02007986 */ /* 0x000fe8000c101b06 */
[----:B------:R-:W-:Y:S01]  /*1b60*/  STG.E desc[UR6][R2.64], R5 ;  /* 0x0000000502007986 */ /* 0x000fe2000c101906 */
[----:B------:R-:W-:Y:S05]  /*1b70*/  EXIT ;  /* 0x000000000000794d */ /* 0x000fea0003800000 */
.L_x_28:
        /* <DEDUP_REMOVED lines=16> */
.L_x_31:


//--------------------- .nv.global.init           --------------------------
	.section	.nv.global.init,"aw",@progbits
	.align	4
.nv.global.init:
	.type		mrg32k3aM1SubSeq,@object
	.size		mrg32k3aM1SubSeq,(mrg32k3aM2SubSeq - mrg32k3aM1SubSeq)
mrg32k3aM1SubSeq:
        /*0000*/ 	.byte	0x0b, 0xcc, 0xee, 0x04, 0x73, 0x29, 0x8b, 0x6f, 0xf6, 0x53, 0x03, 0xf6, 0x23, 0xf6, 0xea, 0xda
        /* <DEDUP_REMOVED lines=125> */
	.type		mrg32k3aM2SubSeq,@object
	.size		mrg32k3aM2SubSeq,(mrg32k3aM1 - mrg32k3aM2SubSeq)
mrg32k3aM2SubSeq:
        /* <DEDUP_REMOVED lines=126> */
	.type		mrg32k3aM1,@object
	.size		mrg32k3aM1,(mrg32k3aM1Seq - mrg32k3aM1)
mrg32k3aM1:
        /* <DEDUP_REMOVED lines=144> */
	.type		mrg32k3aM1Seq,@object
	.size		mrg32k3aM1Seq,(mrg32k3aM2 - mrg32k3aM1Seq)
mrg32k3aM1Seq:
        /* <DEDUP_REMOVED lines=144> */
	.type		mrg32k3aM2,@object
	.size		mrg32k3aM2,(mrg32k3aM2Seq - mrg32k3aM2)
mrg32k3aM2:
        /* <DEDUP_REMOVED lines=144> */
	.type		mrg32k3aM2Seq,@object
	.size		mrg32k3aM2Seq,(precalc_xorwow_matrix - mrg32k3aM2Seq)
mrg32k3aM2Seq:
        /* <DEDUP_REMOVED lines=144> */
	.type		precalc_xorwow_matrix,@object
	.size		precalc_xorwow_matrix,(precalc_xorwow_offset_matrix - precalc_xorwow_matrix)
precalc_xorwow_matrix:
        /* <DEDUP_REMOVED lines=6400> */
	.type		precalc_xorwow_offset_matrix,@object
	.size		precalc_xorwow_offset_matrix,(.L_1 - precalc_xorwow_offset_matrix)
precalc_xorwow_offset_matrix:
        /* <DEDUP_REMOVED lines=6400> */
.L_1:


//--------------------- .nv.shared._ZN3cub18CUB_300001_SM_10006detail11EmptyKernelIvEEvv --------------------------
	.section	.nv.shared._ZN3cub18CUB_300001_SM_10006detail11EmptyKernelIvEEvv,"aw",@nobits
	.sectionflags	@""
	.align	16
	.zero		1024


//--------------------- .nv.shared.reserved.0     --------------------------
	.section	.nv.shared.reserved.0,"aw",@nobits
	.weak		__nv_reservedSMEM_offset_0_alias
	.size		__nv_reservedSMEM_offset_0_alias, 0, 64
	.other		__nv_reservedSMEM_offset_0_alias,@"STO_CUDA_RESERVED_SHARED STV_DEFAULT"
__nv_reservedSMEM_offset_0_alias:
	.zero		0
	.zero		64


//--------------------- .nv.global                --------------------------
	.section	.nv.global,"aw",@nobits
	.align	4
.nv.global:
	.type		m_hits,@object
	.size		m_hits,(_ZN33_INTERNAL_0975cdea_4_k_cu_howMany6thrust24THRUST_300001_SM_1000_NS12placeholders2_7E - m_hits)
	.other		m_hits,@"STV_DEFAULT STO_CUDA_MANAGED"
m_hits:
	.zero		4
	.type		_ZN33_INTERNAL_0975cdea_4_k_cu_howMany6thrust24THRUST_300001_SM_1000_NS12placeholders2_7E,@object
	.size		_ZN33_INTERNAL_0975cdea_4_k_cu_howMany6thrust24THRUST_300001_SM_1000_NS12placeholders2_7E,(_ZN33_INTERNAL_0975cdea_4_k_cu_howMany4cuda3std3__45__cpo5crendE - _ZN33_INTERNAL_0975cdea_4_k_cu_howMany6thrust24THRUST_300001_SM_1000_NS12placeholders2_7E)
_ZN33_INTERNAL_0975cdea_4_k_cu_howMany6thrust24THRUST_300001_SM_1000_NS12placeholders2_7E:
	.zero		1
	.type		_ZN33_INTERNAL_0975cdea_4_k_cu_howMany4cuda3std3__45__cpo5crendE,@object
	.size		_ZN33_INTERNAL_0975cdea_4_k_cu_howMany4cuda3std3__45__cpo5crendE,(_ZN33_INTERNAL_0975cdea_4_k_cu_howMany4cuda3std6ranges3__45__cpo4prevE - _ZN33_INTERNAL_0975cdea_4_k_cu_howMany4cuda3std3__45__cpo5crendE)
_ZN33_INTERNAL_0975cdea_4_k_cu_howMany4cuda3std3__45__cpo5crendE:
	.zero		1
	.type		_ZN33_INTERNAL_0975cdea_4_k_cu_howMany4cuda3std6ranges3__45__cpo4prevE,@object
	.size		_ZN33_INTERNAL_0975cdea_4_k_cu_howMany4cuda3std6ranges3__45__cpo4prevE,(_ZN33_INTERNAL_0975cdea_4_k_cu_howMany6thrust24THRUST_300001_SM_1000_NS6system6detail10sequential3seqE - _ZN33_INTERNAL_0975cdea_4_k_cu_howMany4cuda3std6ranges3__45__cpo4prevE)
_ZN33_INTERNAL_0975cdea_4_k_cu_howMany4cuda3std6ranges3__45__cpo4prevE:
	.zero		1
	.type		_ZN33_INTERNAL_0975cdea_4_k_cu_howMany6thrust24THRUST_300001_SM_1000_NS6system6detail10sequential3seqE,@object
	.size		_ZN33_INTERNAL_0975cdea_4_k_cu_howMany6thrust24THRUST_300001_SM_1000_NS6system6detail10sequential3seqE,(_ZN33_INTERNAL_0975cdea_4_k_cu_howMany4cuda3std6ranges3__45__cpo9iter_moveE - _ZN33_INTERNAL_0975cdea_4_k_cu_howMany6thrust24THRUST_300001_SM_1000_NS6system6detail10sequential3seqE)
_ZN33_INTERNAL_0975cdea_4_k_cu_howMany6thrust24THRUST_300001_SM_1000_NS6system6detail10sequential3seqE:
	.zero		1
	.type		_ZN33_INTERNAL_0975cdea_4_k_cu_howMany4cuda3std6ranges3__45__cpo9iter_moveE,@object
	.size		_ZN33_INTERNAL_0975cdea_4_k_cu_howMany4cuda3std6ranges3__45__cpo9iter_moveE,(_ZN33_INTERNAL_0975cdea_4_k_cu_howMany6thrust24THRUST_300001_SM_1000_NS3seqE - _ZN33_INTERNAL_0975cdea_4_k_cu_howMany4cuda3std6ranges3__45__cpo9iter_moveE)
_ZN33_INTERNAL_0975cdea_4_k_cu_howMany4cuda3std6ranges3__45__cpo9iter_moveE:
	.zero		1
	.type		_ZN33_INTERNAL_0975cdea_4_k_cu_howMany6thrust24THRUST_300001_SM_1000_NS3seqE,@object
	.size		_ZN33_INTERNAL_0975cdea_4_k_cu_howMany6thrust24THRUST_300001_SM_1000_NS3seqE,(_ZN33_INTERNAL_0975cdea_4_k_cu_howMany4cuda3std3__420unreachable_sentinelE - _ZN33_INTERNAL_0975cdea_4_k_cu_howMany6thrust24THRUST_300001_SM_1000_NS3seqE)
_ZN33_INTERNAL_0975cdea_4_k_cu_howMany6thrust24THRUST_300001_SM_1000_NS3seqE:
	.zero		1
	.type		_ZN33_INTERNAL_0975cdea_4_k_cu_howMany4cuda3std3__420unreachable_sentinelE,@object
	.size		_ZN33_INTERNAL_0975cdea_4_k_cu_howMany4cuda3std3__420unreachable_sentinelE,(_ZN33_INTERNAL_0975cdea_4_k_cu_howMany4cuda3std6ranges3__45__cpo5ssizeE - _ZN33_INTERNAL_0975cdea_4_k_cu_howMany4cuda3std3__420unreachable_sentinelE)
_ZN33_INTERNAL_0975cdea_4_k_cu_howMany4cuda3std3__420unreachable_sentinelE:
	.zero		1
	.type		_ZN33_INTERNAL_0975cdea_4_k_cu_howMany4cuda3std6ranges3__45__cpo5ssizeE,@object
	.size		_ZN33_INTERNAL_0975cdea_4_k_cu_howMany4cuda3std6ranges3__45__cpo5ssizeE,(_ZN33_INTERNAL_0975cdea_4_k_cu_howMany6thrust24THRUST_300001_SM_1000_NS12placeholders2_3E - _ZN33_INTERNAL_0975cdea_4_k_cu_howMany4cuda3std6ranges3__45__cpo5ssizeE)
_ZN33_INTERNAL_0975cdea_4_k_cu_howMany4cuda3std6ranges3__45__cpo5ssizeE:
	.zero		1
	.type		_ZN33_INTERNAL_0975cdea_4_k_cu_howMany6thrust24THRUST_300001_SM_1000_NS12placeholders2_3E,@object
	.size		_ZN33_INTERNAL_0975cdea_4_k_cu_howMany6thrust24THRUST_300001_SM_1000_NS12placeholders2_3E,(_ZN33_INTERNAL_0975cdea_4_k_cu_howMany4cuda3std3__45__cpo4cendE - _ZN33_INTERNAL_0975cdea_4_k_cu_howMany6thrust24THRUST_300001_SM_1000_NS12placeholders2_3E)
_ZN33_INTERNAL_0975cdea_4_k_cu_howMany6thrust24THRUST_300001_SM_1000_NS12placeholders2_3E:
	.zero		1
	.type		_ZN33_INTERNAL_0975cdea_4_k_cu_howMany4cuda3std3__45__cpo4cendE,@object
	.size		_ZN33_INTERNAL_0975cdea_4_k_cu_howMany4cuda3std3__45__cpo4cendE,(_ZN33_INTERNAL_0975cdea_4_k_cu_howMany4cuda3std6ranges3__45__cpo4cendE - _ZN33_INTERNAL_0975cdea_4_k_cu_howMany4cuda3std3__45__cpo4cendE)
_ZN33_INTERNAL_0975cdea_4_k_cu_howMany4cuda3std3__45__cpo4cendE:
	.zero		1
	.type		_ZN33_INTERNAL_0975cdea_4_k_cu_howMany4cuda3std6ranges3__45__cpo4cendE,@object
	.size		_ZN33_INTERNAL_0975cdea_4_k_cu_howMany4cuda3std6ranges3__45__cpo4cendE,(_ZN33_INTERNAL_0975cdea_4_k_cu_howMany6thrust24THRUST_300001_SM_1000_NS12placeholders2_9E - _ZN33_INTERNAL_0975cdea_4_k_cu_howMany4cuda3std6ranges3__45__cpo4cendE)
_ZN33_INTERNAL_0975cdea_4_k_cu_howMany4cuda3std6ranges3__45__cpo4cendE:
	.zero		1
	.type		_ZN33_INTERNAL_0975cdea_4_k_cu_howMany6thrust24THRUST_300001_SM_1000_NS12placeholders2_9E,@object
	.size		_ZN33_INTERNAL_0975cdea_4_k_cu_howMany6thrust24THRUST_300001_SM_1000_NS12placeholders2_9E,(_ZN33_INTERNAL_0975cdea_4_k_cu_howMany4cuda3std3__419piecewise_constructE - _ZN33_INTERNAL_0975cdea_4_k_cu_howMany6thrust24THRUST_300001_SM_1000_NS12placeholders2_9E)
_ZN33_INTERNAL_0975cdea_4_k_cu_howMany6thrust24THRUST_300001_SM_1000_NS12placeholders2_9E:
	.zero		1
	.type		_ZN33_INTERNAL_0975cdea_4_k_cu_howMany4cuda3std3__419piecewise_constructE,@object
	.size		_ZN33_INTERNAL_0975cdea_4_k_cu_howMany4cuda3std3__419piecewise_constructE,(_ZN33_INTERNAL_0975cdea_4_k_cu_howMany4cuda3std6ranges3__45__cpo5cdataE - _ZN33_INTERNAL_0975cdea_4_k_cu_howMany4cuda3std3__419piecewise_constructE)
_ZN33_INTERNAL_0975cdea_4_k_cu_howMany4cuda3std3__419piecewise_constructE:
	.zero		1
	.type		_ZN33_INTERNAL_0975cdea_4_k_cu_howMany4cuda3std6ranges3__45__cpo5cdataE,@object
	.size		_ZN33_INTERNAL_0975cdea_4_k_cu_howMany4cuda3std6ranges3__45__cpo5cdataE,(_ZN33_INTERNAL_0975cdea_4_k_cu_howMany6thrust24THRUST_300001_SM_1000_NS12placeholders2_1E - _ZN33_INTERNAL_0975cdea_4_k_cu_howMany4cuda3std6ranges3__45__cpo5cdataE)
_ZN33_INTERNAL_0975cdea_4_k_cu_howMany4cuda3std6ranges3__45__cpo5cdataE:
	.zero		1
	.type		_ZN33_INTERNAL_0975cdea_4_k_cu_howMany6thrust24THRUST_300001_SM_1000_NS12placeholders2_1E,@object
	.size		_ZN33_INTERNAL_0975cdea_4_k_cu_howMany6thrust24THRUST_300001_SM_1000_NS12placeholders2_1E,(_ZN33_INTERNAL_0975cdea_4_k_cu_howMany4cuda3std3__45__cpo3endE - _ZN33_INTERNAL_0975cdea_4_k_cu_howMany6thrust24THRUST_300001_SM_1000_NS12placeholders2_1E)
_ZN33_INTERNAL_0975cdea_4_k_cu_howMany6thrust24THRUST_300001_SM_1000_NS12placeholders2_1E:
	.zero		1
	.type		_ZN33_INTERNAL_0975cdea_4_k_cu_howMany4cuda3std3__45__cpo3endE,@object
	.size		_ZN33_INTERNAL_0975cdea_4_k_cu_howMany4cuda3std3__45__cpo3endE,(_ZN33_INTERNAL_0975cdea_4_k_cu_howMany4cuda3std6ranges3__45__cpo3endE - _ZN33_INTERNAL_0975cdea_4_k_cu_howMany4cuda3std3__45__cpo3endE)
_ZN33_INTERNAL_0975cdea_4_k_cu_howMany4cuda3std3__45__cpo3endE:
	.zero		1
	.type		_ZN33_INTERNAL_0975cdea_4_k_cu_howMany4cuda3std6ranges3__45__cpo3endE,@object
	.size		_ZN33_INTERNAL_0975cdea_4_k_cu_howMany4cuda3std6ranges3__45__cpo3endE,(_ZN33_INTERNAL_0975cdea_4_k_cu_howMany6thrust24THRUST_300001_SM_1000_NS12placeholders2_5E - _ZN33_INTERNAL_0975cdea_4_k_cu_howMany4cuda3std6ranges3__45__cpo3endE)
_ZN33_INTERNAL_0975cdea_4_k_cu_howMany4cuda3std6ranges3__45__cpo3endE:
	.zero		1
	.type		_ZN33_INTERNAL_0975cdea_4_k_cu_howMany6thrust24THRUST_300001_SM_1000_NS12placeholders2_5E,@object
	.size		_ZN33_INTERNAL_0975cdea_4_k_cu_howMany6thrust24THRUST_300001_SM_1000_NS12placeholders2_5E,(_ZN33_INTERNAL_0975cdea_4_k_cu_howMany4cuda3std3__45__cpo4rendE - _ZN33_INTERNAL_0975cdea_4_k_cu_howMany6thrust24THRUST_300001_SM_1000_NS12placeholders2_5E)
_ZN33_INTERNAL_0975cdea_4_k_cu_howMany6thrust24THRUST_300001_SM_1000_NS12placeholders2_5E:
	.zero		1
	.type		_ZN33_INTERNAL_0975cdea_4_k_cu_howMany4cuda3std3__45__cpo4rendE,@object
	.size		_ZN33_INTERNAL_0975cdea_4_k_cu_howMany4cuda3std3__45__cpo4rendE,(_ZN33_INTERNAL_0975cdea_4_k_cu_howMany4cuda3std6ranges3__45__cpo9iter_swapE - _ZN33_INTERNAL_0975cdea_4_k_cu_howMany4cuda3std3__45__cpo4rendE)
_ZN33_INTERNAL_0975cdea_4_k_cu_howMany4cuda3std3__45__cpo4rendE:
	.zero		1
	.type		_ZN33_INTERNAL_0975cdea_4_k_cu_howMany4cuda3std6ranges3__45__cpo9iter_swapE,@object
	.size		_ZN33_INTERNAL_0975cdea_4_k_cu_howMany4cuda3std6ranges3__45__cpo9iter_swapE,(_ZN33_INTERNAL_0975cdea_4_k_cu_howMany4cuda3std3__48unexpectE - _ZN33_INTERNAL_0975cdea_4_k_cu_howMany4cuda3std6ranges3__45__cpo9iter_swapE)
_ZN33_INTERNAL_0975cdea_4_k_cu_howMany4cuda3std6ranges3__45__cpo9iter_swapE:
	.zero		1
	.type		_ZN33_INTERNAL_0975cdea_4_k_cu_howMany4cuda3std3__48unexpectE,@object
	.size		_ZN33_INTERNAL_0975cdea_4_k_cu_howMany4cuda3std3__48unexpectE,(_ZN33_INTERNAL_0975cdea_4_k_cu_howMany6thrust24THRUST_300001_SM_1000_NS8cuda_cub3parE - _ZN33_INTERNAL_0975cdea_4_k_cu_howMany4cuda3std3__48unexpectE)
_ZN33_INTERNAL_0975cdea_4_k_cu_howMany4cuda3std3__48unexpectE:
	.zero		1
	.type		_ZN33_INTERNAL_0975cdea_4_k_cu_howMany6thrust24THRUST_300001_SM_1000_NS8cuda_cub3parE,@object
	.size		_ZN33_INTERNAL_0975cdea_4_k_cu_howMany6thrust24THRUST_300001_SM_1000_NS8cuda_cub3parE,(_ZN33_INTERNAL_0975cdea_4_k_cu_howMany6thrust24THRUST_300001_SM_1000_NS12placeholders2_8E - _ZN33_INTERNAL_0975cdea_4_k_cu_howMany6thrust24THRUST_300001_SM_1000_NS8cuda_cub3parE)
_ZN33_INTERNAL_0975cdea_4_k_cu_howMany6thrust24THRUST_300001_SM_1000_NS8cuda_cub3parE:
	.zero		1
	.type		_ZN33_INTERNAL_0975cdea_4_k_cu_howMany6thrust24THRUST_300001_SM_1000_NS12placeholders2_8E,@object
	.size		_ZN33_INTERNAL_0975cdea_4_k_cu_howMany6thrust24THRUST_300001_SM_1000_NS12placeholders2_8E,(_ZN33_INTERNAL_0975cdea_4_k_cu_howMany4cuda3std3__435_GLOBAL__N__0975cdea_4_k_cu_howMany6ignoreE - _ZN33_INTERNAL_0975cdea_4_k_cu_howMany6thrust24THRUST_300001_SM_1000_NS12placeholders2_8E)
_ZN33_INTERNAL_0975cdea_4_k_cu_howMany6thrust24THRUST_300001_SM_1000_NS12placeholders2_8E:
	.zero		1
	.type		_ZN33_INTERNAL_0975cdea_4_k_cu_howMany4cuda3std3__435_GLOBAL__N__0975cdea_4_k_cu_howMany6ignoreE,@object
	.size		_ZN33_INTERNAL_0975cdea_4_k_cu_howMany4cuda3std3__435_GLOBAL__N__0975cdea_4_k_cu_howMany6ignoreE,(_ZN33_INTERNAL_0975cdea_4_k_cu_howMany4cuda3std6ranges3__45__cpo4dataE - _ZN33_INTERNAL_0975cdea_4_k_cu_howMany4cuda3std3__435_GLOBAL__N__0975cdea_4_k_cu_howMany6ignoreE)
_ZN33_INTERNAL_0975cdea_4_k_cu_howMany4cuda3std3__435_GLOBAL__N__0975cdea_4_k_cu_howMany6ignoreE:
	.zero		1
	.type		_ZN33_INTERNAL_0975cdea_4_k_cu_howMany4cuda3std6ranges3__45__cpo4dataE,@object
	.size		_ZN33_INTERNAL_0975cdea_4_k_cu_howMany4cuda3std6ranges3__45__cpo4dataE,(_ZN33_INTERNAL_0975cdea_4_k_cu_howMany6thrust24THRUST_300001_SM_1000_NS6system3cpp3parE - _ZN33_INTERNAL_0975cdea_4_k_cu_howMany4cuda3std6ranges3__45__cpo4dataE)
_ZN33_INTERNAL_0975cdea_4_k_cu_howMany4cuda3std6ranges3__45__cpo4dataE:
	.zero		1
	.type		_ZN33_INTERNAL_0975cdea_4_k_cu_howMany6thrust24THRUST_300001_SM_1000_NS6system3cpp3parE,@object
	.size		_ZN33_INTERNAL_0975cdea_4_k_cu_howMany6thrust24THRUST_300001_SM_1000_NS6system3cpp3parE,(_ZN33_INTERNAL_0975cdea_4_k_cu_howMany4cuda3std3__45__cpo5beginE - _ZN33_INTERNAL_0975cdea_4_k_cu_howMany6thrust24THRUST_300001_SM_1000_NS6system3cpp3parE)
_ZN33_INTERNAL_0975cdea_4_k_cu_howMany6thrust24THRUST_300001_SM_1000_NS6system3cpp3parE:
	.zero		1
	.type		_ZN33_INTERNAL_0975cdea_4_k_cu_howMany4cuda3std3__45__cpo5beginE,@object
	.size		_ZN33_INTERNAL_0975cdea_4_k_cu_howMany4cuda3std3__45__cpo5beginE,(_ZN33_INTERNAL_0975cdea_4_k_cu_howMany4cuda3std6ranges3__45__cpo5beginE - _ZN33_INTERNAL_0975cdea_4_k_cu_howMany4cuda3std3__45__cpo5beginE)
_ZN33_INTERNAL_0975cdea_4_k_cu_howMany4cuda3std3__45__cpo5beginE:
	.zero		1
	.type		_ZN33_INTERNAL_0975cdea_4_k_cu_howMany4cuda3std6ranges3__45__cpo5beginE,@object
	.size		_ZN33_INTERNAL_0975cdea_4_k_cu_howMany4cuda3std6ranges3__45__cpo5beginE,(_ZN33_INTERNAL_0975cdea_4_k_cu_howMany6thrust24THRUST_300001_SM_1000_NS6deviceE - _ZN33_INTERNAL_0975cdea_4_k_cu_howMany4cuda3std6ranges3__45__cpo5beginE)
_ZN33_INTERNAL_0975cdea_4_k_cu_howMany4cuda3std6ranges3__45__cpo5beginE:
	.zero		1
	.type		_ZN33_INTERNAL_0975cdea_4_k_cu_howMany6thrust24THRUST_300001_SM_1000_NS6deviceE,@object
	.size		_ZN33_INTERNAL_0975cdea_4_k_cu_howMany6thrust24THRUST_300001_SM_1000_NS6deviceE,(_ZN33_INTERNAL_0975cdea_4_k_cu_howMany4cuda3std3__47nulloptE - _ZN33_INTERNAL_0975cdea_4_k_cu_howMany6thrust24THRUST_300001_SM_1000_NS6deviceE)
_ZN33_INTERNAL_0975cdea_4_k_cu_howMany6thrust24THRUST_300001_SM_1000_NS6deviceE:
	.zero		1
	.type		_ZN33_INTERNAL_0975cdea_4_k_cu_howMany4cuda3std3__47nulloptE,@object
	.size		_ZN33_INTERNAL_0975cdea_4_k_cu_howMany4cuda3std3__47nulloptE,(_ZN33_INTERNAL_0975cdea_4_k_cu_howMany4cuda3std6ranges3__45__cpo8distanceE - _ZN33_INTERNAL_0975cdea_4_k_cu_howMany4cuda3std3__47nulloptE)
_ZN33_INTERNAL_0975cdea_4_k_cu_howMany4cuda3std3__47nulloptE:
	.zero		1
	.type		_ZN33_INTERNAL_0975cdea_4_k_cu_howMany4cuda3std6ranges3__45__cpo8distanceE,@object
	.size		_ZN33_INTERNAL_0975cdea_4_k_cu_howMany4cuda3std6ranges3__45__cpo8distanceE,(_ZN33_INTERNAL_0975cdea_4_k_cu_howMany6thrust24THRUST_300001_SM_1000_NS12placeholders2_4E - _ZN33_INTERNAL_0975cdea_4_k_cu_howMany4cuda3std6ranges3__45__cpo8distanceE)
_ZN33_INTERNAL_0975cdea_4_k_cu_howMany4cuda3std6ranges3__45__cpo8distanceE:
	.zero		1
	.type		_ZN33_INTERNAL_0975cdea_4_k_cu_howMany6thrust24THRUST_300001_SM_1000_NS12placeholders2_4E,@object
	.size		_ZN33_INTERNAL_0975cdea_4_k_cu_howMany6thrust24THRUST_300001_SM_1000_NS12placeholders2_4E,(_ZN33_INTERNAL_0975cdea_4_k_cu_howMany4cuda3std3__45__cpo6rbeginE - _ZN33_INTERNAL_0975cdea_4_k_cu_howMany6thrust24THRUST_300001_SM_1000_NS12placeholders2_4E)
_ZN33_INTERNAL_0975cdea_4_k_cu_howMany6thrust24THRUST_300001_SM_1000_NS12placeholders2_4E:
	.zero		1
	.type		_ZN33_INTERNAL_0975cdea_4_k_cu_howMany4cuda3std3__45__cpo6rbeginE,@object
	.size		_ZN33_INTERNAL_0975cdea_4_k_cu_howMany4cuda3std3__45__cpo6rbeginE,(_ZN33_INTERNAL_0975cdea_4_k_cu_howMany4cuda3std6ranges3__45__cpo7advanceE - _ZN33_INTERNAL_0975cdea_4_k_cu_howMany4cuda3std3__45__cpo6rbeginE)
_ZN33_INTERNAL_0975cdea_4_k_cu_howMany4cuda3std3__45__cpo6rbeginE:
	.zero		1
	.type		_ZN33_INTERNAL_0975cdea_4_k_cu_howMany4cuda3std6ranges3__45__cpo7advanceE,@object
	.size		_ZN33_INTERNAL_0975cdea_4_k_cu_howMany4cuda3std6ranges3__45__cpo7advanceE,(_ZN33_INTERNAL_0975cdea_4_k_cu_howMany6thrust24THRUST_300001_SM_1000_NS12placeholders3_10E - _ZN33_INTERNAL_0975cdea_4_k_cu_howMany4cuda3std6ranges3__45__cpo7advanceE)
_ZN33_INTERNAL_0975cdea_4_k_cu_howMany4cuda3std6ranges3__45__cpo7advanceE:
	.zero		1
	.type		_ZN33_INTERNAL_0975cdea_4_k_cu_howMany6thrust24THRUST_300001_SM_1000_NS12placeholders3_10E,@object
	.size		_ZN33_INTERNAL_0975cdea_4_k_cu_howMany6thrust24THRUST_300001_SM_1000_NS12placeholders3_10E,(_ZN33_INTERNAL_0975cdea_4_k_cu_howMany4cuda3std3__48in_placeE - _ZN33_INTERNAL_0975cdea_4_k_cu_howMany6thrust24THRUST_300001_SM_1000_NS12placeholders3_10E)
_ZN33_INTERNAL_0975cdea_4_k_cu_howMany6thrust24THRUST_300001_SM_1000_NS12placeholders3_10E:
	.zero		1
	.type		_ZN33_INTERNAL_0975cdea_4_k_cu_howMany4cuda3std3__48in_placeE,@object
	.size		_ZN33_INTERNAL_0975cdea_4_k_cu_howMany4cuda3std3__48in_placeE,(_ZN33_INTERNAL_0975cdea_4_k_cu_howMany4cuda3std6ranges3__45__cpo4sizeE - _ZN33_INTERNAL_0975cdea_4_k_cu_howMany4cuda3std3__48in_placeE)
_ZN33_INTERNAL_0975cdea_4_k_cu_howMany4cuda3std3__48in_placeE:
	.zero		1
	.type		_ZN33_INTERNAL_0975cdea_4_k_cu_howMany4cuda3std6ranges3__45__cpo4sizeE,@object
	.size		_ZN33_INTERNAL_0975cdea_4_k_cu_howMany4cuda3std6ranges3__45__cpo4sizeE,(_ZN33_INTERNAL_0975cdea_4_k_cu_howMany6thrust24THRUST_300001_SM_1000_NS12placeholders2_2E - _ZN33_INTERNAL_0975cdea_4_k_cu_howMany4cuda3std6ranges3__45__cpo4sizeE)
_ZN33_INTERNAL_0975cdea_4_k_cu_howMany4cuda3std6ranges3__45__cpo4sizeE:
	.zero		1
	.type		_ZN33_INTERNAL_0975cdea_4_k_cu_howMany6thrust24THRUST_300001_SM_1000_NS12placeholders2_2E,@object
	.size		_ZN33_INTERNAL_0975cdea_4_k_cu_howMany6thrust24THRUST_300001_SM_1000_NS12placeholders2_2E,(_ZN33_INTERNAL_0975cdea_4_k_cu_howMany4cuda3std3__45__cpo6cbeginE - _ZN33_INTERNAL_0975cdea_4_k_cu_howMany6thrust24THRUST_300001_SM_1000_NS12placeholders2_2E)
_ZN33_INTERNAL_0975cdea_4_k_cu_howMany6thrust24THRUST_300001_SM_1000_NS12placeholders2_2E:
	.zero		1
	.type		_ZN33_INTERNAL_0975cdea_4_k_cu_howMany4cuda3std3__45__cpo6cbeginE,@object
	.size		_ZN33_INTERNAL_0975cdea_4_k_cu_howMany4cuda3std3__45__cpo6cbeginE,(_ZN33_INTERNAL_0975cdea_4_k_cu_howMany4cuda3std6ranges3__45__cpo6cbeginE - _ZN33_INTERNAL_0975cdea_4_k_cu_howMany4cuda3std3__45__cpo6cbeginE)
_ZN33_INTERNAL_0975cdea_4_k_cu_howMany4cuda3std3__45__cpo6cbeginE:
	.zero		1
	.type		_ZN33_INTERNAL_0975cdea_4_k_cu_howMany4cuda3std6ranges3__45__cpo6cbeginE,@object
	.size		_ZN33_INTERNAL_0975cdea_4_k_cu_howMany4cuda3std6ranges3__45__cpo6cbeginE,(_ZN33_INTERNAL_0975cdea_4_k_cu_howMany6thrust24THRUST_300001_SM_1000_NS12placeholders2_6E - _ZN33_INTERNAL_0975cdea_4_k_cu_howMany4cuda3std6ranges3__45__cpo6cbeginE)
_ZN33_INTERNAL_0975cdea_4_k_cu_howMany4cuda3std6ranges3__45__cpo6cbeginE:
	.zero		1
	.type		_ZN33_INTERNAL_0975cdea_4_k_cu_howMany6thrust24THRUST_300001_SM_1000_NS12placeholders2_6E,@object
	.size		_ZN33_INTERNAL_0975cdea_4_k_cu_howMany6thrust24THRUST_300001_SM_1000_NS12placeholders2_6E,(_ZN33_INTERNAL_0975cdea_4_k_cu_howMany4cuda3std3__45__cpo7crbeginE - _ZN33_INTERNAL_0975cdea_4_k_cu_howMany6thrust24THRUST_300001_SM_1000_NS12placeholders2_6E)
_ZN33_INTERNAL_0975cdea_4_k_cu_howMany6thrust24THRUST_300001_SM_1000_NS12placeholders2_6E:
	.zero		1
	.type		_ZN33_INTERNAL_0975cdea_4_k_cu_howMany4cuda3std3__45__cpo7crbeginE,@object
	.size		_ZN33_INTERNAL_0975cdea_4_k_cu_howMany4cuda3std3__45__cpo7crbeginE,(_ZN33_INTERNAL_0975cdea_4_k_cu_howMany4cuda3std6ranges3__45__cpo4nextE - _ZN33_INTERNAL_0975cdea_4_k_cu_howMany4cuda3std3__45__cpo7crbeginE)
_ZN33_INTERNAL_0975cdea_4_k_cu_howMany4cuda3std3__45__cpo7crbeginE:
	.zero		1
	.type		_ZN33_INTERNAL_0975cdea_4_k_cu_howMany4cuda3std6ranges3__45__cpo4nextE,@object
	.size		_ZN33_INTERNAL_0975cdea_4_k_cu_howMany4cuda3std6ranges3__45__cpo4nextE,(_ZN33_INTERNAL_0975cdea_4_k_cu_howMany4cuda3std6ranges3__45__cpo4swapE - _ZN33_INTERNAL_0975cdea_4_k_cu_howMany4cuda3std6ranges3__45__cpo4nextE)
_ZN33_INTERNAL_0975cdea_4_k_cu_howMany4cuda3std6ranges3__45__cpo4nextE:
	.zero		1
	.type		_ZN33_INTERNAL_0975cdea_4_k_cu_howMany4cuda3std6ranges3__45__cpo4swapE,@object
	.size		_ZN33_INTERNAL_0975cdea_4_k_cu_howMany4cuda3std6ranges3__45__cpo4swapE,(_ZN33_INTERNAL_0975cdea_4_k_cu_howMany6thrust24THRUST_300001_SM_1000_NS8cuda_cub10par_nosyncE - _ZN33_INTERNAL_0975cdea_4_k_cu_howMany4cuda3std6ranges3__45__cpo4swapE)
_ZN33_INTERNAL_0975cdea_4_k_cu_howMany4cuda3std6ranges3__45__cpo4swapE:
	.zero		1
	.type		_ZN33_INTERNAL_0975cdea_4_k_cu_howMany6thrust24THRUST_300001_SM_1000_NS8cuda_cub10par_nosyncE,@object
	.size		_ZN33_INTERNAL_0975cdea_4_k_cu_howMany6thrust24THRUST_300001_SM_1000_NS8cuda_cub10par_nosyncE,(.L_40 - _ZN33_INTERNAL_0975cdea_4_k_cu_howMany6thrust24THRUST_300001_SM_1000_NS8cuda_cub10par_nosyncE)
_ZN33_INTERNAL_0975cdea_4_k_cu_howMany6thrust24THRUST_300001_SM_1000_NS8cuda_cub10par_nosyncE:
	.zero		1
.L_40:


//--------------------- .nv.shared._Z12monteCarloPiP17curandStateXORWOWii --------------------------
	.section	.nv.shared._Z12monteCarloPiP17curandStateXORWOWii,"aw",@nobits
	.sectionflags	@""
	.align	16
	.zero		1024


//--------------------- .nv.shared._Z25initRandomNumberGeneratorP17curandStateXORWOW --------------------------
	.section	.nv.shared._Z25initRandomNumberGeneratorP17curandStateXORWOW,"aw",@nobits
	.sectionflags	@""
	.align	16
	.zero		1024


//--------------------- .nv.constant0._ZN3cub18CUB_300001_SM_10006detail11EmptyKernelIvEEvv --------------------------
	.section	.nv.constant0._ZN3cub18CUB_300001_SM_10006detail11EmptyKernelIvEEvv,"a",@progbits
	.sectionflags	@""
	.align	4
.nv.constant0._ZN3cub18CUB_300001_SM_10006detail11EmptyKernelIvEEvv:
	.zero		896


//--------------------- .nv.constant0._Z12monteCarloPiP17curandStateXORWOWii --------------------------
	.section	.nv.constant0._Z12monteCarloPiP17curandStateXORWOWii,"a",@progbits
	.sectionflags	@""
	.align	4
.nv.constant0._Z12monteCarloPiP17curandStateXORWOWii:
	.zero		912


//--------------------- .nv.constant0._Z25initRandomNumberGeneratorP17curandStateXORWOW --------------------------
	.section	.nv.constant0._Z25initRandomNumberGeneratorP17curandStateXORWOW,"a",@progbits
	.sectionflags	@""
	.align	4
.nv.constant0._Z25initRandomNumberGeneratorP17curandStateXORWOW:
	.zero		904


//--------------------- SYMBOLS --------------------------

	.type		.nv.reservedSmem.offset0,@object
	.size		.nv.reservedSmem.offset0,0x4
	.type		.nv.reservedSmem.cap,@object
	.size		.nv.reservedSmem.cap,0x4
